//
// Generated by NVIDIA NVVM Compiler
//
// Compiler Build ID: CL-36424714
// Cuda compilation tools, release 13.0, V13.0.88
// Based on NVVM 20.0.0
//

.version 9.0
.target sm_100
.address_size 64

	// .globl	_Z11adam_kernelPdPKdS_S_iddddi
.func  (.param .b64 func_retval0) __internal_accurate_pow
(
	.param .b64 __internal_accurate_pow_param_0,
	.param .b64 __internal_accurate_pow_param_1
)
;

.visible .entry _Z11adam_kernelPdPKdS_S_iddddi(
	.param .u64 .ptr .align 1 _Z11adam_kernelPdPKdS_S_iddddi_param_0,
	.param .u64 .ptr .align 1 _Z11adam_kernelPdPKdS_S_iddddi_param_1,
	.param .u64 .ptr .align 1 _Z11adam_kernelPdPKdS_S_iddddi_param_2,
	.param .u64 .ptr .align 1 _Z11adam_kernelPdPKdS_S_iddddi_param_3,
	.param .u32 _Z11adam_kernelPdPKdS_S_iddddi_param_4,
	.param .f64 _Z11adam_kernelPdPKdS_S_iddddi_param_5,
	.param .f64 _Z11adam_kernelPdPKdS_S_iddddi_param_6,
	.param .f64 _Z11adam_kernelPdPKdS_S_iddddi_param_7,
	.param .f64 _Z11adam_kernelPdPKdS_S_iddddi_param_8,
	.param .u32 _Z11adam_kernelPdPKdS_S_iddddi_param_9
)
{
	.reg .pred 	%p<37>;
	.reg .b32 	%r<39>;
	.reg .b64 	%rd<19>;
	.reg .b64 	%fd<64>;

	ld.param.u64 	%rd3, [_Z11adam_kernelPdPKdS_S_iddddi_param_1];
	ld.param.u64 	%rd5, [_Z11adam_kernelPdPKdS_S_iddddi_param_3];
	ld.param.u32 	%r6, [_Z11adam_kernelPdPKdS_S_iddddi_param_4];
	ld.param.f64 	%fd19, [_Z11adam_kernelPdPKdS_S_iddddi_param_5];
	ld.param.f64 	%fd20, [_Z11adam_kernelPdPKdS_S_iddddi_param_6];
	ld.param.f64 	%fd21, [_Z11adam_kernelPdPKdS_S_iddddi_param_7];
	ld.param.f64 	%fd22, [_Z11adam_kernelPdPKdS_S_iddddi_param_8];
	ld.param.u32 	%r5, [_Z11adam_kernelPdPKdS_S_iddddi_param_9];
	mov.u32 	%r7, %ctaid.x;
	mov.u32 	%r8, %ntid.x;
	mov.u32 	%r9, %tid.x;
	mad.lo.s32 	%r1, %r7, %r8, %r9;
	setp.ge.s32 	%p6, %r1, %r6;
	@%p6 bra 	$L__BB0_16;
	ld.param.u64 	%rd18, [_Z11adam_kernelPdPKdS_S_iddddi_param_2];
	cvta.to.global.u64 	%rd6, %rd3;
	cvta.to.global.u64 	%rd7, %rd18;
	cvta.to.global.u64 	%rd8, %rd5;
	mul.wide.s32 	%rd9, %r1, 8;
	add.s64 	%rd10, %rd6, %rd9;
	ld.global.f64 	%fd23, [%rd10];
	add.s64 	%rd11, %rd7, %rd9;
	ld.global.f64 	%fd24, [%rd11];
	mul.f64 	%fd25, %fd19, %fd24;
	mov.f64 	%fd26, 0d3FF0000000000000;
	sub.f64 	%fd27, %fd26, %fd19;
	fma.rn.f64 	%fd28, %fd27, %fd23, %fd25;
	st.global.f64 	[%rd11], %fd28;
	add.s64 	%rd12, %rd8, %rd9;
	ld.global.f64 	%fd29, [%rd12];
	mul.f64 	%fd30, %fd20, %fd29;
	sub.f64 	%fd31, %fd26, %fd20;
	mul.f64 	%fd32, %fd31, %fd23;
	fma.rn.f64 	%fd1, %fd23, %fd32, %fd30;
	st.global.f64 	[%rd12], %fd1;
	ld.global.f64 	%fd2, [%rd11];
	cvt.rn.f64.s32 	%fd3, %r5;
	{
	.reg .b32 %temp; 
	mov.b64 	{%temp, %r2}, %fd19;
	}
	{
	.reg .b32 %temp; 
	mov.b64 	{%temp, %r3}, %fd3;
	}
	shr.u32 	%r10, %r3, 20;
	and.b32  	%r11, %r10, 2047;
	add.s32 	%r12, %r11, -1012;
	mov.b64 	%rd13, %fd3;
	shl.b64 	%rd1, %rd13, %r12;
	setp.eq.s64 	%p36, %rd1, -9223372036854775808;
	abs.f64 	%fd4, %fd19;
	{ // callseq 0, 0
	.param .b64 param0;
	st.param.f64 	[param0], %fd4;
	.param .b64 param1;
	st.param.f64 	[param1], %fd3;
	.param .b64 retval0;
	call.uni (retval0), 
	__internal_accurate_pow, 
	(
	param0, 
	param1
	);
	ld.param.f64 	%fd33, [retval0];
	} // callseq 0
	setp.lt.s32 	%p8, %r2, 0;
	neg.f64 	%fd35, %fd33;
	selp.f64 	%fd36, %fd35, %fd33, %p36;
	selp.f64 	%fd61, %fd36, %fd33, %p8;
	setp.neu.f64 	%p9, %fd19, 0d0000000000000000;
	mov.pred 	%p35, %p36;
	@%p9 bra 	$L__BB0_3;
	setp.eq.s64 	%p10, %rd1, -9223372036854775808;
	abs.f64 	%fd37, %fd3;
	setp.neu.f64 	%p11, %fd37, 0d3FE0000000000000;
	and.pred  	%p35, %p11, %p10;
	selp.b32 	%r13, %r2, 0, %p35;
	setp.lt.s32 	%p12, %r3, 0;
	or.b32  	%r14, %r13, 2146435072;
	selp.b32 	%r15, %r14, %r13, %p12;
	mov.b32 	%r16, 0;
	mov.b64 	%fd61, {%r16, %r15};
$L__BB0_3:
	add.f64 	%fd38, %fd19, %fd3;
	{
	.reg .b32 %temp; 
	mov.b64 	{%temp, %r17}, %fd38;
	}
	and.b32  	%r18, %r17, 2146435072;
	setp.ne.s32 	%p13, %r18, 2146435072;
	@%p13 bra 	$L__BB0_8;
	setp.num.f64 	%p14, %fd19, %fd19;
	@%p14 bra 	$L__BB0_6;
	add.rn.f64 	%fd61, %fd19, %fd3;
	bra.uni 	$L__BB0_8;
$L__BB0_6:
	setp.neu.f64 	%p15, %fd4, 0d7FF0000000000000;
	@%p15 bra 	$L__BB0_8;
	setp.lt.s32 	%p16, %r2, 0;
	setp.lt.s32 	%p17, %r3, 0;
	selp.b32 	%r19, 0, 2146435072, %p17;
	and.b32  	%r20, %r3, 2147483647;
	setp.ne.s32 	%p18, %r20, 1071644672;
	or.b32  	%r21, %r19, -2147483648;
	selp.b32 	%r22, %r21, %r19, %p18;
	selp.b32 	%r23, %r22, %r19, %p35;
	selp.b32 	%r24, %r23, %r19, %p16;
	mov.b32 	%r25, 0;
	mov.b64 	%fd61, {%r25, %r24};
$L__BB0_8:
	setp.eq.s64 	%p19, %rd1, -9223372036854775808;
	setp.eq.f64 	%p20, %fd19, 0d3FF0000000000000;
	setp.eq.s32 	%p21, %r5, 0;
	mov.f64 	%fd39, 0d3FF0000000000000;
	sub.f64 	%fd40, %fd39, %fd61;
	selp.f64 	%fd41, 0d0000000000000000, %fd40, %p21;
	selp.f64 	%fd42, 0d0000000000000000, %fd41, %p20;
	div.rn.f64 	%fd11, %fd2, %fd42;
	{
	.reg .b32 %temp; 
	mov.b64 	{%temp, %r4}, %fd20;
	}
	abs.f64 	%fd12, %fd20;
	{ // callseq 1, 0
	.param .b64 param0;
	st.param.f64 	[param0], %fd12;
	.param .b64 param1;
	st.param.f64 	[param1], %fd3;
	.param .b64 retval0;
	call.uni (retval0), 
	__internal_accurate_pow, 
	(
	param0, 
	param1
	);
	ld.param.f64 	%fd43, [retval0];
	} // callseq 1
	setp.lt.s32 	%p22, %r4, 0;
	neg.f64 	%fd45, %fd43;
	selp.f64 	%fd46, %fd45, %fd43, %p19;
	selp.f64 	%fd63, %fd46, %fd43, %p22;
	setp.neu.f64 	%p23, %fd20, 0d0000000000000000;
	@%p23 bra 	$L__BB0_10;
	setp.eq.s64 	%p24, %rd1, -9223372036854775808;
	abs.f64 	%fd47, %fd3;
	setp.neu.f64 	%p25, %fd47, 0d3FE0000000000000;
	and.pred  	%p36, %p25, %p24;
	selp.b32 	%r26, %r4, 0, %p36;
	setp.lt.s32 	%p26, %r3, 0;
	or.b32  	%r27, %r26, 2146435072;
	selp.b32 	%r28, %r27, %r26, %p26;
	mov.b32 	%r29, 0;
	mov.b64 	%fd63, {%r29, %r28};
$L__BB0_10:
	add.f64 	%fd48, %fd20, %fd3;
	{
	.reg .b32 %temp; 
	mov.b64 	{%temp, %r30}, %fd48;
	}
	and.b32  	%r31, %r30, 2146435072;
	setp.ne.s32 	%p27, %r31, 2146435072;
	@%p27 bra 	$L__BB0_15;
	setp.num.f64 	%p28, %fd20, %fd20;
	@%p28 bra 	$L__BB0_13;
	add.rn.f64 	%fd63, %fd20, %fd3;
	bra.uni 	$L__BB0_15;
$L__BB0_13:
	setp.neu.f64 	%p29, %fd12, 0d7FF0000000000000;
	@%p29 bra 	$L__BB0_15;
	setp.lt.s32 	%p30, %r4, 0;
	setp.lt.s32 	%p31, %r3, 0;
	selp.b32 	%r32, 0, 2146435072, %p31;
	and.b32  	%r33, %r3, 2147483647;
	setp.ne.s32 	%p32, %r33, 1071644672;
	or.b32  	%r34, %r32, -2147483648;
	selp.b32 	%r35, %r34, %r32, %p32;
	selp.b32 	%r36, %r35, %r32, %p36;
	selp.b32 	%r37, %r36, %r32, %p30;
	mov.b32 	%r38, 0;
	mov.b64 	%fd63, {%r38, %r37};
$L__BB0_15:
	ld.param.u64 	%rd17, [_Z11adam_kernelPdPKdS_S_iddddi_param_0];
	setp.eq.s32 	%p33, %r5, 0;
	setp.eq.f64 	%p34, %fd20, 0d3FF0000000000000;
	mov.f64 	%fd49, 0d3FF0000000000000;
	sub.f64 	%fd50, %fd49, %fd63;
	selp.f64 	%fd51, 0d0000000000000000, %fd50, %p33;
	selp.f64 	%fd52, 0d0000000000000000, %fd51, %p34;
	div.rn.f64 	%fd53, %fd1, %fd52;
	mul.f64 	%fd54, %fd22, %fd11;
	sqrt.rn.f64 	%fd55, %fd53;
	add.f64 	%fd56, %fd21, %fd55;
	div.rn.f64 	%fd57, %fd54, %fd56;
	cvta.to.global.u64 	%rd14, %rd17;
	add.s64 	%rd16, %rd14, %rd9;
	ld.global.f64 	%fd58, [%rd16];
	sub.f64 	%fd59, %fd58, %fd57;
	st.global.f64 	[%rd16], %fd59;
$L__BB0_16:
	ret;

}
	// .globl	_Z11relu_kernelPdPKdi
.visible .entry _Z11relu_kernelPdPKdi(
	.param .u64 .ptr .align 1 _Z11relu_kernelPdPKdi_param_0,
	.param .u64 .ptr .align 1 _Z11relu_kernelPdPKdi_param_1,
	.param .u32 _Z11relu_kernelPdPKdi_param_2
)
{
	.reg .pred 	%p<2>;
	.reg .b32 	%r<6>;
	.reg .b64 	%rd<8>;
	.reg .b64 	%fd<3>;

	ld.param.u64 	%rd1, [_Z11relu_kernelPdPKdi_param_0];
	ld.param.u64 	%rd2, [_Z11relu_kernelPdPKdi_param_1];
	ld.param.u32 	%r2, [_Z11relu_kernelPdPKdi_param_2];
	mov.u32 	%r3, %ctaid.x;
	mov.u32 	%r4, %ntid.x;
	mov.u32 	%r5, %tid.x;
	mad.lo.s32 	%r1, %r3, %r4, %r5;
	setp.ge.s32 	%p1, %r1, %r2;
	@%p1 bra 	$L__BB1_2;
	cvta.to.global.u64 	%rd3, %rd2;
	cvta.to.global.u64 	%rd4, %rd1;
	mul.wide.s32 	%rd5, %r1, 8;
	add.s64 	%rd6, %rd3, %rd5;
	ld.global.f64 	%fd1, [%rd6];
	max.f64 	%fd2, %fd1, 0d0000000000000000;
	add.s64 	%rd7, %rd4, %rd5;
	st.global.f64 	[%rd7], %fd2;
$L__BB1_2:
	ret;

}
	// .globl	_Z33softmax_cross_entropy_grad_kernelPKdPKiPdii
.visible .entry _Z33softmax_cross_entropy_grad_kernelPKdPKiPdii(
	.param .u64 .ptr .align 1 _Z33softmax_cross_entropy_grad_kernelPKdPKiPdii_param_0,
	.param .u64 .ptr .align 1 _Z33softmax_cross_entropy_grad_kernelPKdPKiPdii_param_1,
	.param .u64 .ptr .align 1 _Z33softmax_cross_entropy_grad_kernelPKdPKiPdii_param_2,
	.param .u32 _Z33softmax_cross_entropy_grad_kernelPKdPKiPdii_param_3,
	.param .u32 _Z33softmax_cross_entropy_grad_kernelPKdPKiPdii_param_4
)
{
	.reg .pred 	%p<49>;
	.reg .b32 	%r<146>;
	.reg .b32 	%f<7>;
	.reg .b64 	%rd<47>;
	.reg .b64 	%fd<219>;

	ld.param.u64 	%rd19, [_Z33softmax_cross_entropy_grad_kernelPKdPKiPdii_param_0];
	ld.param.u64 	%rd20, [_Z33softmax_cross_entropy_grad_kernelPKdPKiPdii_param_1];
	ld.param.u64 	%rd21, [_Z33softmax_cross_entropy_grad_kernelPKdPKiPdii_param_2];
	ld.param.u32 	%r59, [_Z33softmax_cross_entropy_grad_kernelPKdPKiPdii_param_3];
	ld.param.u32 	%r58, [_Z33softmax_cross_entropy_grad_kernelPKdPKiPdii_param_4];
	cvta.to.global.u64 	%rd1, %rd21;
	mov.u32 	%r60, %ctaid.x;
	mov.u32 	%r61, %ntid.x;
	mov.u32 	%r62, %tid.x;
	mad.lo.s32 	%r1, %r60, %r61, %r62;
	setp.ge.s32 	%p1, %r1, %r59;
	@%p1 bra 	$L__BB2_71;
	cvta.to.global.u64 	%rd2, %rd19;
	mul.lo.s32 	%r2, %r58, %r1;
	mul.wide.s32 	%rd22, %r2, 8;
	add.s64 	%rd3, %rd2, %rd22;
	ld.global.f64 	%fd210, [%rd3];
	setp.lt.s32 	%p2, %r58, 2;
	@%p2 bra 	$L__BB2_15;
	add.s32 	%r3, %r58, -1;
	add.s32 	%r64, %r58, -2;
	and.b32  	%r4, %r3, 15;
	setp.lt.u32 	%p3, %r64, 15;
	mov.b32 	%r132, 1;
	@%p3 bra 	$L__BB2_6;
	and.b32  	%r66, %r3, -16;
	neg.s32 	%r137, %r66;
	add.s64 	%rd24, %rd22, %rd2;
	add.s64 	%rd45, %rd24, 64;
	mov.b32 	%r136, 0;
$L__BB2_4:
	.pragma "nounroll";
	ld.global.f64 	%fd53, [%rd45+-56];
	max.f64 	%fd54, %fd210, %fd53;
	ld.global.f64 	%fd55, [%rd45+-48];
	max.f64 	%fd56, %fd54, %fd55;
	ld.global.f64 	%fd57, [%rd45+-40];
	max.f64 	%fd58, %fd56, %fd57;
	ld.global.f64 	%fd59, [%rd45+-32];
	max.f64 	%fd60, %fd58, %fd59;
	ld.global.f64 	%fd61, [%rd45+-24];
	max.f64 	%fd62, %fd60, %fd61;
	ld.global.f64 	%fd63, [%rd45+-16];
	max.f64 	%fd64, %fd62, %fd63;
	ld.global.f64 	%fd65, [%rd45+-8];
	max.f64 	%fd66, %fd64, %fd65;
	ld.global.f64 	%fd67, [%rd45];
	max.f64 	%fd68, %fd66, %fd67;
	ld.global.f64 	%fd69, [%rd45+8];
	max.f64 	%fd70, %fd68, %fd69;
	ld.global.f64 	%fd71, [%rd45+16];
	max.f64 	%fd72, %fd70, %fd71;
	ld.global.f64 	%fd73, [%rd45+24];
	max.f64 	%fd74, %fd72, %fd73;
	ld.global.f64 	%fd75, [%rd45+32];
	max.f64 	%fd76, %fd74, %fd75;
	ld.global.f64 	%fd77, [%rd45+40];
	max.f64 	%fd78, %fd76, %fd77;
	ld.global.f64 	%fd79, [%rd45+48];
	max.f64 	%fd80, %fd78, %fd79;
	ld.global.f64 	%fd81, [%rd45+56];
	max.f64 	%fd82, %fd80, %fd81;
	ld.global.f64 	%fd83, [%rd45+64];
	max.f64 	%fd210, %fd82, %fd83;
	add.s32 	%r137, %r137, 16;
	add.s32 	%r136, %r136, 16;
	add.s64 	%rd45, %rd45, 128;
	setp.eq.s32 	%p4, %r137, 0;
	@%p4 bra 	$L__BB2_5;
	bra.uni 	$L__BB2_4;
$L__BB2_5:
	add.s32 	%r132, %r136, 1;
$L__BB2_6:
	setp.eq.s32 	%p5, %r4, 0;
	@%p5 bra 	$L__BB2_15;
	and.b32  	%r8, %r3, 7;
	setp.lt.u32 	%p6, %r4, 8;
	@%p6 bra 	$L__BB2_9;
	mul.wide.s32 	%rd25, %r132, 8;
	add.s64 	%rd26, %rd3, %rd25;
	ld.global.f64 	%fd85, [%rd26];
	max.f64 	%fd86, %fd210, %fd85;
	ld.global.f64 	%fd87, [%rd26+8];
	max.f64 	%fd88, %fd86, %fd87;
	ld.global.f64 	%fd89, [%rd26+16];
	max.f64 	%fd90, %fd88, %fd89;
	ld.global.f64 	%fd91, [%rd26+24];
	max.f64 	%fd92, %fd90, %fd91;
	ld.global.f64 	%fd93, [%rd26+32];
	max.f64 	%fd94, %fd92, %fd93;
	ld.global.f64 	%fd95, [%rd26+40];
	max.f64 	%fd96, %fd94, %fd95;
	ld.global.f64 	%fd97, [%rd26+48];
	max.f64 	%fd98, %fd96, %fd97;
	ld.global.f64 	%fd99, [%rd26+56];
	max.f64 	%fd210, %fd98, %fd99;
	add.s32 	%r132, %r132, 8;
$L__BB2_9:
	setp.eq.s32 	%p7, %r8, 0;
	@%p7 bra 	$L__BB2_15;
	and.b32  	%r11, %r3, 3;
	setp.lt.u32 	%p8, %r8, 4;
	@%p8 bra 	$L__BB2_12;
	mul.wide.s32 	%rd27, %r132, 8;
	add.s64 	%rd28, %rd3, %rd27;
	ld.global.f64 	%fd101, [%rd28];
	max.f64 	%fd102, %fd210, %fd101;
	ld.global.f64 	%fd103, [%rd28+8];
	max.f64 	%fd104, %fd102, %fd103;
	ld.global.f64 	%fd105, [%rd28+16];
	max.f64 	%fd106, %fd104, %fd105;
	ld.global.f64 	%fd107, [%rd28+24];
	max.f64 	%fd210, %fd106, %fd107;
	add.s32 	%r132, %r132, 4;
$L__BB2_12:
	setp.eq.s32 	%p9, %r11, 0;
	@%p9 bra 	$L__BB2_15;
	neg.s32 	%r134, %r11;
$L__BB2_14:
	.pragma "nounroll";
	mul.wide.s32 	%rd30, %r132, 8;
	add.s64 	%rd31, %rd3, %rd30;
	ld.global.f64 	%fd108, [%rd31];
	max.f64 	%fd210, %fd210, %fd108;
	add.s32 	%r132, %r132, 1;
	add.s32 	%r134, %r134, 1;
	setp.ne.s32 	%p10, %r134, 0;
	@%p10 bra 	$L__BB2_14;
$L__BB2_15:
	setp.lt.s32 	%p11, %r58, 1;
	mov.f64 	%fd215, 0d0000000000000000;
	@%p11 bra 	$L__BB2_30;
	setp.eq.s32 	%p12, %r58, 1;
	mov.f64 	%fd215, 0d0000000000000000;
	mov.b32 	%r138, 0;
	@%p12 bra 	$L__BB2_25;
	and.b32  	%r138, %r58, 2147483646;
	add.s64 	%rd33, %rd22, %rd2;
	add.s64 	%rd46, %rd33, 8;
	neg.s32 	%r140, %r138;
	add.s64 	%rd7, %rd1, 8;
	mov.f64 	%fd215, 0d0000000000000000;
	mov.u32 	%r139, %r2;
$L__BB2_18:
	ld.global.f64 	%fd113, [%rd46+-8];
	sub.f64 	%fd25, %fd113, %fd210;
	fma.rn.f64 	%fd114, %fd25, 0d3FF71547652B82FE, 0d4338000000000000;
	{
	.reg .b32 %temp; 
	mov.b64 	{%r33, %temp}, %fd114;
	}
	mov.f64 	%fd115, 0dC338000000000000;
	add.rn.f64 	%fd116, %fd114, %fd115;
	fma.rn.f64 	%fd117, %fd116, 0dBFE62E42FEFA39EF, %fd25;
	fma.rn.f64 	%fd118, %fd116, 0dBC7ABC9E3B39803F, %fd117;
	fma.rn.f64 	%fd119, %fd118, 0d3E5ADE1569CE2BDF, 0d3E928AF3FCA213EA;
	fma.rn.f64 	%fd120, %fd119, %fd118, 0d3EC71DEE62401315;
	fma.rn.f64 	%fd121, %fd120, %fd118, 0d3EFA01997C89EB71;
	fma.rn.f64 	%fd122, %fd121, %fd118, 0d3F2A01A014761F65;
	fma.rn.f64 	%fd123, %fd122, %fd118, 0d3F56C16C1852B7AF;
	fma.rn.f64 	%fd124, %fd123, %fd118, 0d3F81111111122322;
	fma.rn.f64 	%fd125, %fd124, %fd118, 0d3FA55555555502A1;
	fma.rn.f64 	%fd126, %fd125, %fd118, 0d3FC5555555555511;
	fma.rn.f64 	%fd127, %fd126, %fd118, 0d3FE000000000000B;
	fma.rn.f64 	%fd128, %fd127, %fd118, 0d3FF0000000000000;
	fma.rn.f64 	%fd129, %fd128, %fd118, 0d3FF0000000000000;
	{
	.reg .b32 %temp; 
	mov.b64 	{%r34, %temp}, %fd129;
	}
	{
	.reg .b32 %temp; 
	mov.b64 	{%temp, %r35}, %fd129;
	}
	shl.b32 	%r68, %r33, 20;
	add.s32 	%r69, %r68, %r35;
	mov.b64 	%fd217, {%r34, %r69};
	{
	.reg .b32 %temp; 
	mov.b64 	{%temp, %r70}, %fd25;
	}
	mov.b32 	%f4, %r70;
	abs.f32 	%f2, %f4;
	setp.lt.f32 	%p13, %f2, 0f4086232B;
	@%p13 bra 	$L__BB2_21;
	setp.lt.f64 	%p14, %fd25, 0d0000000000000000;
	add.f64 	%fd130, %fd25, 0d7FF0000000000000;
	selp.f64 	%fd217, 0d0000000000000000, %fd130, %p14;
	setp.geu.f32 	%p15, %f2, 0f40874800;
	@%p15 bra 	$L__BB2_21;
	shr.u32 	%r71, %r33, 31;
	add.s32 	%r72, %r33, %r71;
	shr.s32 	%r73, %r72, 1;
	shl.b32 	%r74, %r73, 20;
	add.s32 	%r75, %r35, %r74;
	mov.b64 	%fd131, {%r34, %r75};
	sub.s32 	%r76, %r33, %r73;
	shl.b32 	%r77, %r76, 20;
	add.s32 	%r78, %r77, 1072693248;
	mov.b32 	%r79, 0;
	mov.b64 	%fd132, {%r79, %r78};
	mul.f64 	%fd217, %fd132, %fd131;
$L__BB2_21:
	mul.wide.s32 	%rd34, %r139, 8;
	add.s64 	%rd13, %rd7, %rd34;
	st.global.f64 	[%rd13+-8], %fd217;
	add.f64 	%fd30, %fd215, %fd217;
	ld.global.f64 	%fd133, [%rd46];
	sub.f64 	%fd31, %fd133, %fd210;
	fma.rn.f64 	%fd134, %fd31, 0d3FF71547652B82FE, 0d4338000000000000;
	{
	.reg .b32 %temp; 
	mov.b64 	{%r36, %temp}, %fd134;
	}
	mov.f64 	%fd135, 0dC338000000000000;
	add.rn.f64 	%fd136, %fd134, %fd135;
	fma.rn.f64 	%fd137, %fd136, 0dBFE62E42FEFA39EF, %fd31;
	fma.rn.f64 	%fd138, %fd136, 0dBC7ABC9E3B39803F, %fd137;
	fma.rn.f64 	%fd139, %fd138, 0d3E5ADE1569CE2BDF, 0d3E928AF3FCA213EA;
	fma.rn.f64 	%fd140, %fd139, %fd138, 0d3EC71DEE62401315;
	fma.rn.f64 	%fd141, %fd140, %fd138, 0d3EFA01997C89EB71;
	fma.rn.f64 	%fd142, %fd141, %fd138, 0d3F2A01A014761F65;
	fma.rn.f64 	%fd143, %fd142, %fd138, 0d3F56C16C1852B7AF;
	fma.rn.f64 	%fd144, %fd143, %fd138, 0d3F81111111122322;
	fma.rn.f64 	%fd145, %fd144, %fd138, 0d3FA55555555502A1;
	fma.rn.f64 	%fd146, %fd145, %fd138, 0d3FC5555555555511;
	fma.rn.f64 	%fd147, %fd146, %fd138, 0d3FE000000000000B;
	fma.rn.f64 	%fd148, %fd147, %fd138, 0d3FF0000000000000;
	fma.rn.f64 	%fd149, %fd148, %fd138, 0d3FF0000000000000;
	{
	.reg .b32 %temp; 
	mov.b64 	{%r37, %temp}, %fd149;
	}
	{
	.reg .b32 %temp; 
	mov.b64 	{%temp, %r38}, %fd149;
	}
	shl.b32 	%r80, %r36, 20;
	add.s32 	%r81, %r80, %r38;
	mov.b64 	%fd218, {%r37, %r81};
	{
	.reg .b32 %temp; 
	mov.b64 	{%temp, %r82}, %fd31;
	}
	mov.b32 	%f5, %r82;
	abs.f32 	%f3, %f5;
	setp.lt.f32 	%p16, %f3, 0f4086232B;
	@%p16 bra 	$L__BB2_24;
	setp.lt.f64 	%p17, %fd31, 0d0000000000000000;
	add.f64 	%fd150, %fd31, 0d7FF0000000000000;
	selp.f64 	%fd218, 0d0000000000000000, %fd150, %p17;
	setp.geu.f32 	%p18, %f3, 0f40874800;
	@%p18 bra 	$L__BB2_24;
	shr.u32 	%r83, %r36, 31;
	add.s32 	%r84, %r36, %r83;
	shr.s32 	%r85, %r84, 1;
	shl.b32 	%r86, %r85, 20;
	add.s32 	%r87, %r38, %r86;
	mov.b64 	%fd151, {%r37, %r87};
	sub.s32 	%r88, %r36, %r85;
	shl.b32 	%r89, %r88, 20;
	add.s32 	%r90, %r89, 1072693248;
	mov.b32 	%r91, 0;
	mov.b64 	%fd152, {%r91, %r90};
	mul.f64 	%fd218, %fd152, %fd151;
$L__BB2_24:
	st.global.f64 	[%rd13], %fd218;
	add.f64 	%fd215, %fd30, %fd218;
	add.s64 	%rd46, %rd46, 16;
	add.s32 	%r140, %r140, 2;
	add.s32 	%r139, %r139, 2;
	setp.eq.s32 	%p19, %r140, 0;
	@%p19 bra 	$L__BB2_25;
	bra.uni 	$L__BB2_18;
$L__BB2_25:
	and.b32  	%r92, %r58, 1;
	setp.eq.b32 	%p20, %r92, 1;
	not.pred 	%p21, %p20;
	@%p21 bra 	$L__BB2_30;
	mul.wide.u32 	%rd35, %r138, 8;
	add.s64 	%rd36, %rd3, %rd35;
	ld.global.f64 	%fd153, [%rd36];
	sub.f64 	%fd17, %fd153, %fd210;
	fma.rn.f64 	%fd154, %fd17, 0d3FF71547652B82FE, 0d4338000000000000;
	{
	.reg .b32 %temp; 
	mov.b64 	{%r26, %temp}, %fd154;
	}
	mov.f64 	%fd155, 0dC338000000000000;
	add.rn.f64 	%fd156, %fd154, %fd155;
	fma.rn.f64 	%fd157, %fd156, 0dBFE62E42FEFA39EF, %fd17;
	fma.rn.f64 	%fd158, %fd156, 0dBC7ABC9E3B39803F, %fd157;
	fma.rn.f64 	%fd159, %fd158, 0d3E5ADE1569CE2BDF, 0d3E928AF3FCA213EA;
	fma.rn.f64 	%fd160, %fd159, %fd158, 0d3EC71DEE62401315;
	fma.rn.f64 	%fd161, %fd160, %fd158, 0d3EFA01997C89EB71;
	fma.rn.f64 	%fd162, %fd161, %fd158, 0d3F2A01A014761F65;
	fma.rn.f64 	%fd163, %fd162, %fd158, 0d3F56C16C1852B7AF;
	fma.rn.f64 	%fd164, %fd163, %fd158, 0d3F81111111122322;
	fma.rn.f64 	%fd165, %fd164, %fd158, 0d3FA55555555502A1;
	fma.rn.f64 	%fd166, %fd165, %fd158, 0d3FC5555555555511;
	fma.rn.f64 	%fd167, %fd166, %fd158, 0d3FE000000000000B;
	fma.rn.f64 	%fd168, %fd167, %fd158, 0d3FF0000000000000;
	fma.rn.f64 	%fd169, %fd168, %fd158, 0d3FF0000000000000;
	{
	.reg .b32 %temp; 
	mov.b64 	{%r27, %temp}, %fd169;
	}
	{
	.reg .b32 %temp; 
	mov.b64 	{%temp, %r28}, %fd169;
	}
	shl.b32 	%r93, %r26, 20;
	add.s32 	%r94, %r93, %r28;
	mov.b64 	%fd214, {%r27, %r94};
	{
	.reg .b32 %temp; 
	mov.b64 	{%temp, %r95}, %fd17;
	}
	mov.b32 	%f6, %r95;
	abs.f32 	%f1, %f6;
	setp.lt.f32 	%p22, %f1, 0f4086232B;
	@%p22 bra 	$L__BB2_29;
	setp.lt.f64 	%p23, %fd17, 0d0000000000000000;
	add.f64 	%fd170, %fd17, 0d7FF0000000000000;
	selp.f64 	%fd214, 0d0000000000000000, %fd170, %p23;
	setp.geu.f32 	%p24, %f1, 0f40874800;
	@%p24 bra 	$L__BB2_29;
	shr.u32 	%r96, %r26, 31;
	add.s32 	%r97, %r26, %r96;
	shr.s32 	%r98, %r97, 1;
	shl.b32 	%r99, %r98, 20;
	add.s32 	%r100, %r28, %r99;
	mov.b64 	%fd171, {%r27, %r100};
	sub.s32 	%r101, %r26, %r98;
	shl.b32 	%r102, %r101, 20;
	add.s32 	%r103, %r102, 1072693248;
	mov.b32 	%r104, 0;
	mov.b64 	%fd172, {%r104, %r103};
	mul.f64 	%fd214, %fd172, %fd171;
$L__BB2_29:
	add.s32 	%r105, %r138, %r2;
	mul.wide.s32 	%rd37, %r105, 8;
	add.s64 	%rd38, %rd1, %rd37;
	st.global.f64 	[%rd38], %fd214;
	add.f64 	%fd215, %fd215, %fd214;
$L__BB2_30:
	setp.lt.s32 	%p25, %r58, 1;
	@%p25 bra 	$L__BB2_71;
	cvta.to.global.u64 	%rd39, %rd20;
	mul.wide.s32 	%rd40, %r1, 4;
	add.s64 	%rd10, %rd39, %rd40;
	and.b32  	%r29, %r58, 7;
	setp.lt.u32 	%p26, %r58, 8;
	mov.b32 	%r143, 0;
	@%p26 bra 	$L__BB2_50;
	and.b32  	%r143, %r58, 2147483640;
	add.s64 	%rd11, %rd1, 32;
	mov.b32 	%r142, 0;
	mov.u32 	%r141, %r2;
$L__BB2_33:
	.pragma "nounroll";
	mul.wide.s32 	%rd41, %r141, 8;
	add.s64 	%rd15, %rd11, %rd41;
	ld.global.f64 	%fd173, [%rd15+-32];
	div.rn.f64 	%fd37, %fd173, %fd215;
	st.global.f64 	[%rd15+-32], %fd37;
	ld.global.u32 	%r108, [%rd10];
	setp.ne.s32 	%p27, %r142, %r108;
	@%p27 bra 	$L__BB2_35;
	add.f64 	%fd174, %fd37, 0dBFF0000000000000;
	st.global.f64 	[%rd15+-32], %fd174;
$L__BB2_35:
	ld.global.f64 	%fd175, [%rd15+-24];
	div.rn.f64 	%fd38, %fd175, %fd215;
	st.global.f64 	[%rd15+-24], %fd38;
	ld.global.u32 	%r109, [%rd10];
	add.s32 	%r43, %r142, 1;
	setp.ne.s32 	%p28, %r43, %r109;
	@%p28 bra 	$L__BB2_37;
	add.f64 	%fd176, %fd38, 0dBFF0000000000000;
	st.global.f64 	[%rd15+-24], %fd176;
$L__BB2_37:
	ld.global.f64 	%fd177, [%rd15+-16];
	div.rn.f64 	%fd39, %fd177, %fd215;
	st.global.f64 	[%rd15+-16], %fd39;
	ld.global.u32 	%r110, [%rd10];
	add.s32 	%r44, %r43, 1;
	setp.ne.s32 	%p29, %r44, %r110;
	@%p29 bra 	$L__BB2_39;
	add.f64 	%fd178, %fd39, 0dBFF0000000000000;
	st.global.f64 	[%rd15+-16], %fd178;
$L__BB2_39:
	ld.global.f64 	%fd179, [%rd15+-8];
	div.rn.f64 	%fd40, %fd179, %fd215;
	st.global.f64 	[%rd15+-8], %fd40;
	ld.global.u32 	%r111, [%rd10];
	add.s32 	%r45, %r44, 1;
	setp.ne.s32 	%p30, %r45, %r111;
	@%p30 bra 	$L__BB2_41;
	add.f64 	%fd180, %fd40, 0dBFF0000000000000;
	st.global.f64 	[%rd15+-8], %fd180;
$L__BB2_41:
	ld.global.f64 	%fd181, [%rd15];
	div.rn.f64 	%fd41, %fd181, %fd215;
	st.global.f64 	[%rd15], %fd41;
	ld.global.u32 	%r112, [%rd10];
	add.s32 	%r46, %r45, 1;
	setp.ne.s32 	%p31, %r46, %r112;
	@%p31 bra 	$L__BB2_43;
	add.f64 	%fd182, %fd41, 0dBFF0000000000000;
	st.global.f64 	[%rd15], %fd182;
$L__BB2_43:
	ld.global.f64 	%fd183, [%rd15+8];
	div.rn.f64 	%fd42, %fd183, %fd215;
	st.global.f64 	[%rd15+8], %fd42;
	ld.global.u32 	%r113, [%rd10];
	add.s32 	%r47, %r46, 1;
	setp.ne.s32 	%p32, %r47, %r113;
	@%p32 bra 	$L__BB2_45;
	add.f64 	%fd184, %fd42, 0dBFF0000000000000;
	st.global.f64 	[%rd15+8], %fd184;
$L__BB2_45:
	ld.global.f64 	%fd185, [%rd15+16];
	div.rn.f64 	%fd43, %fd185, %fd215;
	st.global.f64 	[%rd15+16], %fd43;
	ld.global.u32 	%r114, [%rd10];
	add.s32 	%r48, %r47, 1;
	setp.ne.s32 	%p33, %r48, %r114;
	@%p33 bra 	$L__BB2_47;
	add.f64 	%fd186, %fd43, 0dBFF0000000000000;
	st.global.f64 	[%rd15+16], %fd186;
$L__BB2_47:
	ld.global.f64 	%fd187, [%rd15+24];
	div.rn.f64 	%fd44, %fd187, %fd215;
	st.global.f64 	[%rd15+24], %fd44;
	ld.global.u32 	%r115, [%rd10];
	add.s32 	%r49, %r48, 1;
	setp.ne.s32 	%p34, %r49, %r115;
	@%p34 bra 	$L__BB2_49;
	add.f64 	%fd188, %fd44, 0dBFF0000000000000;
	st.global.f64 	[%rd15+24], %fd188;
$L__BB2_49:
	add.s32 	%r141, %r141, 8;
	add.s32 	%r142, %r49, 1;
	setp.ne.s32 	%p35, %r142, %r143;
	@%p35 bra 	$L__BB2_33;
$L__BB2_50:
	setp.eq.s32 	%p36, %r29, 0;
	@%p36 bra 	$L__BB2_71;
	and.b32  	%r53, %r58, 3;
	setp.lt.u32 	%p37, %r29, 4;
	@%p37 bra 	$L__BB2_61;
	add.s32 	%r116, %r143, %r2;
	mul.wide.s32 	%rd42, %r116, 8;
	add.s64 	%rd16, %rd1, %rd42;
	ld.global.f64 	%fd189, [%rd16];
	div.rn.f64 	%fd45, %fd189, %fd215;
	st.global.f64 	[%rd16], %fd45;
	ld.global.u32 	%r117, [%rd10];
	setp.ne.s32 	%p38, %r143, %r117;
	@%p38 bra 	$L__BB2_54;
	add.f64 	%fd190, %fd45, 0dBFF0000000000000;
	st.global.f64 	[%rd16], %fd190;
$L__BB2_54:
	add.s32 	%r118, %r143, 1;
	ld.global.f64 	%fd191, [%rd16+8];
	div.rn.f64 	%fd46, %fd191, %fd215;
	st.global.f64 	[%rd16+8], %fd46;
	ld.global.u32 	%r119, [%rd10];
	setp.ne.s32 	%p39, %r118, %r119;
	@%p39 bra 	$L__BB2_56;
	add.f64 	%fd192, %fd46, 0dBFF0000000000000;
	st.global.f64 	[%rd16+8], %fd192;
$L__BB2_56:
	add.s32 	%r120, %r143, 2;
	ld.global.f64 	%fd193, [%rd16+16];
	div.rn.f64 	%fd47, %fd193, %fd215;
	st.global.f64 	[%rd16+16], %fd47;
	ld.global.u32 	%r121, [%rd10];
	setp.ne.s32 	%p40, %r120, %r121;
	@%p40 bra 	$L__BB2_58;
	add.f64 	%fd194, %fd47, 0dBFF0000000000000;
	st.global.f64 	[%rd16+16], %fd194;
$L__BB2_58:
	add.s32 	%r122, %r143, 3;
	ld.global.f64 	%fd195, [%rd16+24];
	div.rn.f64 	%fd48, %fd195, %fd215;
	st.global.f64 	[%rd16+24], %fd48;
	ld.global.u32 	%r123, [%rd10];
	setp.ne.s32 	%p41, %r122, %r123;
	@%p41 bra 	$L__BB2_60;
	add.f64 	%fd196, %fd48, 0dBFF0000000000000;
	st.global.f64 	[%rd16+24], %fd196;
$L__BB2_60:
	add.s32 	%r143, %r143, 4;
$L__BB2_61:
	setp.eq.s32 	%p42, %r53, 0;
	@%p42 bra 	$L__BB2_71;
	setp.eq.s32 	%p43, %r53, 1;
	@%p43 bra 	$L__BB2_68;
	add.s32 	%r124, %r143, %r2;
	mul.wide.s32 	%rd43, %r124, 8;
	add.s64 	%rd17, %rd1, %rd43;
	ld.global.f64 	%fd197, [%rd17];
	div.rn.f64 	%fd49, %fd197, %fd215;
	st.global.f64 	[%rd17], %fd49;
	ld.global.u32 	%r125, [%rd10];
	setp.ne.s32 	%p44, %r143, %r125;
	@%p44 bra 	$L__BB2_65;
	add.f64 	%fd198, %fd49, 0dBFF0000000000000;
	st.global.f64 	[%rd17], %fd198;
$L__BB2_65:
	add.s32 	%r126, %r143, 1;
	ld.global.f64 	%fd199, [%rd17+8];
	div.rn.f64 	%fd50, %fd199, %fd215;
	st.global.f64 	[%rd17+8], %fd50;
	ld.global.u32 	%r127, [%rd10];
	setp.ne.s32 	%p45, %r126, %r127;
	@%p45 bra 	$L__BB2_67;
	add.f64 	%fd200, %fd50, 0dBFF0000000000000;
	st.global.f64 	[%rd17+8], %fd200;
$L__BB2_67:
	add.s32 	%r143, %r143, 2;
$L__BB2_68:
	and.b32  	%r128, %r58, 1;
	setp.eq.b32 	%p46, %r128, 1;
	not.pred 	%p47, %p46;
	@%p47 bra 	$L__BB2_71;
	add.s32 	%r129, %r143, %r2;
	mul.wide.s32 	%rd44, %r129, 8;
	add.s64 	%rd18, %rd1, %rd44;
	ld.global.f64 	%fd201, [%rd18];
	div.rn.f64 	%fd51, %fd201, %fd215;
	st.global.f64 	[%rd18], %fd51;
	ld.global.u32 	%r130, [%rd10];
	setp.ne.s32 	%p48, %r143, %r130;
	@%p48 bra 	$L__BB2_71;
	add.f64 	%fd202, %fd51, 0dBFF0000000000000;
	st.global.f64 	[%rd18], %fd202;
$L__BB2_71:
	ret;

}
	// .globl	_Z22relu_derivative_kernelPKdS0_Pdi
.visible .entry _Z22relu_derivative_kernelPKdS0_Pdi(
	.param .u64 .ptr .align 1 _Z22relu_derivative_kernelPKdS0_Pdi_param_0,
	.param .u64 .ptr .align 1 _Z22relu_derivative_kernelPKdS0_Pdi_param_1,
	.param .u64 .ptr .align 1 _Z22relu_derivative_kernelPKdS0_Pdi_param_2,
	.param .u32 _Z22relu_derivative_kernelPKdS0_Pdi_param_3
)
{
	.reg .pred 	%p<3>;
	.reg .b32 	%r<6>;
	.reg .b64 	%rd<13>;
	.reg .b64 	%fd<6>;

	ld.param.u64 	%rd1, [_Z22relu_derivative_kernelPKdS0_Pdi_param_0];
	ld.param.u64 	%rd2, [_Z22relu_derivative_kernelPKdS0_Pdi_param_1];
	ld.param.u64 	%rd3, [_Z22relu_derivative_kernelPKdS0_Pdi_param_2];
	ld.param.u32 	%r2, [_Z22relu_derivative_kernelPKdS0_Pdi_param_3];
	mov.u32 	%r3, %ctaid.x;
	mov.u32 	%r4, %ntid.x;
	mov.u32 	%r5, %tid.x;
	mad.lo.s32 	%r1, %r3, %r4, %r5;
	setp.ge.s32 	%p1, %r1, %r2;
	@%p1 bra 	$L__BB3_4;
	cvta.to.global.u64 	%rd4, %rd1;
	mul.wide.s32 	%rd5, %r1, 8;
	add.s64 	%rd6, %rd4, %rd5;
	ld.global.f64 	%fd4, [%rd6];
	setp.leu.f64 	%p2, %fd4, 0d0000000000000000;
	mov.f64 	%fd5, 0d0000000000000000;
	@%p2 bra 	$L__BB3_3;
	cvta.to.global.u64 	%rd7, %rd2;
	add.s64 	%rd9, %rd7, %rd5;
	ld.global.f64 	%fd5, [%rd9];
$L__BB3_3:
	cvta.to.global.u64 	%rd10, %rd3;
	add.s64 	%rd12, %rd10, %rd5;
	st.global.f64 	[%rd12], %fd5;
$L__BB3_4:
	ret;

}
.func  (.param .b64 func_retval0) __internal_accurate_pow(
	.param .b64 __internal_accurate_pow_param_0,
	.param .b64 __internal_accurate_pow_param_1
)
{
	.reg .pred 	%p<8>;
	.reg .b32 	%r<49>;
	.reg .b32 	%f<3>;
	.reg .b64 	%fd<109>;

	ld.param.f64 	%fd10, [__internal_accurate_pow_param_0];
	ld.param.f64 	%fd11, [__internal_accurate_pow_param_1];
	{
	.reg .b32 %temp; 
	mov.b64 	{%temp, %r46}, %fd10;
	}
	{
	.reg .b32 %temp; 
	mov.b64 	{%r45, %temp}, %fd10;
	}
	shr.u32 	%r47, %r46, 20;
	setp.gt.u32 	%p1, %r46, 1048575;
	@%p1 bra 	$L__BB4_2;
	mul.f64 	%fd12, %fd10, 0d4350000000000000;
	{
	.reg .b32 %temp; 
	mov.b64 	{%temp, %r46}, %fd12;
	}
	{
	.reg .b32 %temp; 
	mov.b64 	{%r45, %temp}, %fd12;
	}
	shr.u32 	%r16, %r46, 20;
	add.s32 	%r47, %r16, -54;
$L__BB4_2:
	add.s32 	%r48, %r47, -1023;
	and.b32  	%r17, %r46, -2146435073;
	or.b32  	%r18, %r17, 1072693248;
	mov.b64 	%fd107, {%r45, %r18};
	setp.lt.u32 	%p2, %r18, 1073127583;
	@%p2 bra 	$L__BB4_4;
	{
	.reg .b32 %temp; 
	mov.b64 	{%r19, %temp}, %fd107;
	}
	{
	.reg .b32 %temp; 
	mov.b64 	{%temp, %r20}, %fd107;
	}
	add.s32 	%r21, %r20, -1048576;
	mov.b64 	%fd107, {%r19, %r21};
	add.s32 	%r48, %r47, -1022;
$L__BB4_4:
	add.f64 	%fd13, %fd107, 0dBFF0000000000000;
	add.f64 	%fd14, %fd107, 0d3FF0000000000000;
	rcp.approx.ftz.f64 	%fd15, %fd14;
	neg.f64 	%fd16, %fd14;
	fma.rn.f64 	%fd17, %fd16, %fd15, 0d3FF0000000000000;
	fma.rn.f64 	%fd18, %fd17, %fd17, %fd17;
	fma.rn.f64 	%fd19, %fd18, %fd15, %fd15;
	mul.f64 	%fd20, %fd13, %fd19;
	fma.rn.f64 	%fd21, %fd13, %fd19, %fd20;
	mul.f64 	%fd22, %fd21, %fd21;
	fma.rn.f64 	%fd23, %fd22, 0d3EB0F5FF7D2CAFE2, 0d3ED0F5D241AD3B5A;
	fma.rn.f64 	%fd24, %fd23, %fd22, 0d3EF3B20A75488A3F;
	fma.rn.f64 	%fd25, %fd24, %fd22, 0d3F1745CDE4FAECD5;
	fma.rn.f64 	%fd26, %fd25, %fd22, 0d3F3C71C7258A578B;
	fma.rn.f64 	%fd27, %fd26, %fd22, 0d3F6249249242B910;
	fma.rn.f64 	%fd28, %fd27, %fd22, 0d3F89999999999DFB;
	sub.f64 	%fd29, %fd13, %fd21;
	add.f64 	%fd30, %fd29, %fd29;
	neg.f64 	%fd31, %fd21;
	fma.rn.f64 	%fd32, %fd31, %fd13, %fd30;
	mul.f64 	%fd33, %fd19, %fd32;
	fma.rn.f64 	%fd34, %fd22, %fd28, 0d3FB5555555555555;
	mov.f64 	%fd35, 0d3FB5555555555555;
	sub.f64 	%fd36, %fd35, %fd34;
	fma.rn.f64 	%fd37, %fd22, %fd28, %fd36;
	add.f64 	%fd38, %fd37, 0dBC46A4CB00B9E7B0;
	add.f64 	%fd39, %fd34, %fd38;
	sub.f64 	%fd40, %fd34, %fd39;
	add.f64 	%fd41, %fd38, %fd40;
	mul.rn.f64 	%fd42, %fd21, %fd21;
	neg.f64 	%fd43, %fd42;
	fma.rn.f64 	%fd44, %fd21, %fd21, %fd43;
	{
	.reg .b32 %temp; 
	mov.b64 	{%r22, %temp}, %fd33;
	}
	{
	.reg .b32 %temp; 
	mov.b64 	{%temp, %r23}, %fd33;
	}
	add.s32 	%r24, %r23, 1048576;
	mov.b64 	%fd45, {%r22, %r24};
	fma.rn.f64 	%fd46, %fd21, %fd45, %fd44;
	mul.rn.f64 	%fd47, %fd42, %fd21;
	neg.f64 	%fd48, %fd47;
	fma.rn.f64 	%fd49, %fd42, %fd21, %fd48;
	fma.rn.f64 	%fd50, %fd42, %fd33, %fd49;
	fma.rn.f64 	%fd51, %fd46, %fd21, %fd50;
	mul.rn.f64 	%fd52, %fd39, %fd47;
	neg.f64 	%fd53, %fd52;
	fma.rn.f64 	%fd54, %fd39, %fd47, %fd53;
	fma.rn.f64 	%fd55, %fd39, %fd51, %fd54;
	fma.rn.f64 	%fd56, %fd41, %fd47, %fd55;
	add.f64 	%fd57, %fd52, %fd56;
	sub.f64 	%fd58, %fd52, %fd57;
	add.f64 	%fd59, %fd56, %fd58;
	add.f64 	%fd60, %fd21, %fd57;
	sub.f64 	%fd61, %fd21, %fd60;
	add.f64 	%fd62, %fd57, %fd61;
	add.f64 	%fd63, %fd59, %fd62;
	add.f64 	%fd64, %fd33, %fd63;
	add.f64 	%fd65, %fd60, %fd64;
	sub.f64 	%fd66, %fd60, %fd65;
	add.f64 	%fd67, %fd64, %fd66;
	xor.b32  	%r25, %r48, -2147483648;
	mov.b32 	%r26, 1127219200;
	mov.b64 	%fd68, {%r25, %r26};
	mov.b32 	%r27, -2147483648;
	mov.b64 	%fd69, {%r27, %r26};
	sub.f64 	%fd70, %fd68, %fd69;
	fma.rn.f64 	%fd71, %fd70, 0d3FE62E42FEFA39EF, %fd65;
	fma.rn.f64 	%fd72, %fd70, 0dBFE62E42FEFA39EF, %fd71;
	sub.f64 	%fd73, %fd72, %fd65;
	sub.f64 	%fd74, %fd67, %fd73;
	fma.rn.f64 	%fd75, %fd70, 0d3C7ABC9E3B39803F, %fd74;
	add.f64 	%fd76, %fd71, %fd75;
	sub.f64 	%fd77, %fd71, %fd76;
	add.f64 	%fd78, %fd75, %fd77;
	{
	.reg .b32 %temp; 
	mov.b64 	{%temp, %r28}, %fd11;
	}
	{
	.reg .b32 %temp; 
	mov.b64 	{%r29, %temp}, %fd11;
	}
	shl.b32 	%r30, %r28, 1;
	setp.gt.u32 	%p3, %r30, -33554433;
	and.b32  	%r31, %r28, -15728641;
	selp.b32 	%r32, %r31, %r28, %p3;
	mov.b64 	%fd79, {%r29, %r32};
	mul.rn.f64 	%fd80, %fd76, %fd79;
	neg.f64 	%fd81, %fd80;
	fma.rn.f64 	%fd82, %fd76, %fd79, %fd81;
	fma.rn.f64 	%fd83, %fd78, %fd79, %fd82;
	add.f64 	%fd4, %fd80, %fd83;
	sub.f64 	%fd84, %fd80, %fd4;
	add.f64 	%fd5, %fd83, %fd84;
	fma.rn.f64 	%fd85, %fd4, 0d3FF71547652B82FE, 0d4338000000000000;
	{
	.reg .b32 %temp; 
	mov.b64 	{%r13, %temp}, %fd85;
	}
	mov.f64 	%fd86, 0dC338000000000000;
	add.rn.f64 	%fd87, %fd85, %fd86;
	fma.rn.f64 	%fd88, %fd87, 0dBFE62E42FEFA39EF, %fd4;
	fma.rn.f64 	%fd89, %fd87, 0dBC7ABC9E3B39803F, %fd88;
	fma.rn.f64 	%fd90, %fd89, 0d3E5ADE1569CE2BDF, 0d3E928AF3FCA213EA;
	fma.rn.f64 	%fd91, %fd90, %fd89, 0d3EC71DEE62401315;
	fma.rn.f64 	%fd92, %fd91, %fd89, 0d3EFA01997C89EB71;
	fma.rn.f64 	%fd93, %fd92, %fd89, 0d3F2A01A014761F65;
	fma.rn.f64 	%fd94, %fd93, %fd89, 0d3F56C16C1852B7AF;
	fma.rn.f64 	%fd95, %fd94, %fd89, 0d3F81111111122322;
	fma.rn.f64 	%fd96, %fd95, %fd89, 0d3FA55555555502A1;
	fma.rn.f64 	%fd97, %fd96, %fd89, 0d3FC5555555555511;
	fma.rn.f64 	%fd98, %fd97, %fd89, 0d3FE000000000000B;
	fma.rn.f64 	%fd99, %fd98, %fd89, 0d3FF0000000000000;
	fma.rn.f64 	%fd100, %fd99, %fd89, 0d3FF0000000000000;
	{
	.reg .b32 %temp; 
	mov.b64 	{%r14, %temp}, %fd100;
	}
	{
	.reg .b32 %temp; 
	mov.b64 	{%temp, %r15}, %fd100;
	}
	shl.b32 	%r33, %r13, 20;
	add.s32 	%r34, %r33, %r15;
	mov.b64 	%fd108, {%r14, %r34};
	{
	.reg .b32 %temp; 
	mov.b64 	{%temp, %r35}, %fd4;
	}
	mov.b32 	%f2, %r35;
	abs.f32 	%f1, %f2;
	setp.lt.f32 	%p4, %f1, 0f4086232B;
	@%p4 bra 	$L__BB4_7;
	setp.lt.f64 	%p5, %fd4, 0d0000000000000000;
	add.f64 	%fd101, %fd4, 0d7FF0000000000000;
	selp.f64 	%fd108, 0d0000000000000000, %fd101, %p5;
	setp.geu.f32 	%p6, %f1, 0f40874800;
	@%p6 bra 	$L__BB4_7;
	shr.u32 	%r36, %r13, 31;
	add.s32 	%r37, %r13, %r36;
	shr.s32 	%r38, %r37, 1;
	shl.b32 	%r39, %r38, 20;
	add.s32 	%r40, %r15, %r39;
	mov.b64 	%fd102, {%r14, %r40};
	sub.s32 	%r41, %r13, %r38;
	shl.b32 	%r42, %r41, 20;
	add.s32 	%r43, %r42, 1072693248;
	mov.b32 	%r44, 0;
	mov.b64 	%fd103, {%r44, %r43};
	mul.f64 	%fd108, %fd103, %fd102;
$L__BB4_7:
	abs.f64 	%fd104, %fd108;
	setp.eq.f64 	%p7, %fd104, 0d7FF0000000000000;
	fma.rn.f64 	%fd105, %fd108, %fd5, %fd108;
	selp.f64 	%fd106, %fd108, %fd105, %p7;
	st.param.f64 	[func_retval0], %fd106;
	ret;

}


// ===== COMPILED SASS (sm_100) =====

	.target	sm_100

	.elftype	@"ET_EXEC"


//--------------------- .note.nv.tkinfo           --------------------------
	.section	.note.nv.tkinfo,"",@"SHT_NOTE"
	.sectionflags	@"SHF_NOTE_NV_TKINFO"
	.tkinfo
        /*0018*/ 	.word	0x00000002
        /*0030*/ 	.string	""
        /*0030*/ 	.string	"ptxas"
        /*0030*/ 	.string	"Cuda compilation tools, release 13.0, V13.0.88"
        /*0030*/ 	.string	"Build cuda_13.0.r13.0/compiler.36424714_0"
        /*0030*/ 	.string	"-arch sm_100 -m 64 "



//--------------------- .note.nv.cuinfo           --------------------------
	.section	.note.nv.cuinfo,"",@"SHT_NOTE"
	.sectionflags	@"SHF_NOTE_NV_CUINFO"
        /*0018*/ 	.short	0x0002
        /*001a*/ 	.short	0x0064
        /*001c*/ 	.short	0x0082
	.zero		2


//--------------------- .nv.info                  --------------------------
	.section	.nv.info,"",@"SHT_CUDA_INFO"
	.align	4


	//----- nvinfo : EIATTR_REGCOUNT
	.align		4
        /*0000*/ 	.byte	0x04, 0x2f
        /*0002*/ 	.short	(.L_1 - .L_0)
	.align		4
.L_0:
        /*0004*/ 	.word	index@(_Z11adam_kernelPdPKdS_S_iddddi)
        /*0008*/ 	.word	0x00000020


	//----- nvinfo : EIATTR_FRAME_SIZE
	.align		4
.L_1:
        /*000c*/ 	.byte	0x04, 0x11
        /*000e*/ 	.short	(.L_3 - .L_2)
	.align		4
.L_2:
        /*0010*/ 	.word	index@($_Z11adam_kernelPdPKdS_S_iddddi$__internal_accurate_pow)
        /*0014*/ 	.word	0x00000000


	//----- nvinfo : EIATTR_FRAME_SIZE
	.align		4
.L_3:
        /*0018*/ 	.byte	0x04, 0x11
        /*001a*/ 	.short	(.L_5 - .L_4)
	.align		4
.L_4:
        /*001c*/ 	.word	index@($__internal_2_$__cuda_sm20_dsqrt_rn_f64_mediumpath_v1)
        /*0020*/ 	.word	0x00000000


	//----- nvinfo : EIATTR_FRAME_SIZE
	.align		4
.L_5:
        /*0024*/ 	.byte	0x04, 0x11
        /*0026*/ 	.short	(.L_7 - .L_6)
	.align		4
.L_6:
        /*0028*/ 	.word	index@($__internal_1_$__cuda_sm20_div_rn_f64_full)
        /*002c*/ 	.word	0x00000000


	//----- nvinfo : EIATTR_FRAME_SIZE
	.align		4
.L_7:
        /*0030*/ 	.byte	0x04, 0x11
        /*0032*/ 	.short	(.L_9 - .L_8)
	.align		4
.L_8:
        /*0034*/ 	.word	index@(_Z11adam_kernelPdPKdS_S_iddddi)
        /*0038*/ 	.word	0x00000000


	//----- nvinfo : EIATTR_REGCOUNT
	.align		4
.L_9:
        /*003c*/ 	.byte	0x04, 0x2f
        /*003e*/ 	.short	(.L_11 - .L_10)
	.align		4
.L_10:
        /*0040*/ 	.word	index@(_Z11relu_kernelPdPKdi)
        /*0044*/ 	.word	0x00000010


	//----- nvinfo : EIATTR_FRAME_SIZE
	.align		4
.L_11:
        /*0048*/ 	.byte	0x04, 0x11
        /*004a*/ 	.short	(.L_13 - .L_12)
	.align		4
.L_12:
        /*004c*/ 	.word	index@(_Z11relu_kernelPdPKdi)
        /*0050*/ 	.word	0x00000000


	//----- nvinfo : EIATTR_REGCOUNT
	.align		4
.L_13:
        /*0054*/ 	.byte	0x04, 0x2f
        /*0056*/ 	.short	(.L_15 - .L_14)
	.align		4
.L_14:
        /*0058*/ 	.word	index@(_Z33softmax_cross_entropy_grad_kernelPKdPKiPdii)
        /*005c*/ 	.word	0x00000022


	//----- nvinfo : EIATTR_FRAME_SIZE
	.align		4
.L_15:
        /*0060*/ 	.byte	0x04, 0x11
        /*0062*/ 	.short	(.L_17 - .L_16)
	.align		4
.L_16:
        /*0064*/ 	.word	index@($__internal_0_$__cuda_sm20_div_rn_f64_full)
        /*0068*/ 	.word	0x00000000


	//----- nvinfo : EIATTR_FRAME_SIZE
	.align		4
.L_17:
        /*006c*/ 	.byte	0x04, 0x11
        /*006e*/ 	.short	(.L_19 - .L_18)
	.align		4
.L_18:
        /*0070*/ 	.word	index@(_Z33softmax_cross_entropy_grad_kernelPKdPKiPdii)
        /*0074*/ 	.word	0x00000000


	//----- nvinfo : EIATTR_REGCOUNT
	.align		4
.L_19:
        /*0078*/ 	.byte	0x04, 0x2f
        /*007a*/ 	.short	(.L_21 - .L_20)
	.align		4
.L_20:
        /*007c*/ 	.word	index@(_Z22relu_derivative_kernelPKdS0_Pdi)
        /*0080*/ 	.word	0x0000000c


	//----- nvinfo : EIATTR_FRAME_SIZE
	.align		4
.L_21:
        /*0084*/ 	.byte	0x04, 0x11
        /*0086*/ 	.short	(.L_23 - .L_22)
	.align		4
.L_22:
        /*0088*/ 	.word	index@(_Z22relu_derivative_kernelPKdS0_Pdi)
        /*008c*/ 	.word	0x00000000


	//----- nvinfo : EIATTR_MIN_STACK_SIZE
	.align		4
.L_23:
        /*0090*/ 	.byte	0x04, 0x12
        /*0092*/ 	.short	(.L_25 - .L_24)
	.align		4
.L_24:
        /*0094*/ 	.word	index@(_Z22relu_derivative_kernelPKdS0_Pdi)
        /*0098*/ 	.word	0x00000000


	//----- nvinfo : EIATTR_MIN_STACK_SIZE
	.align		4
.L_25:
        /*009c*/ 	.byte	0x04, 0x12
        /*009e*/ 	.short	(.L_27 - .L_26)
	.align		4
.L_26:
        /*00a0*/ 	.word	index@(_Z33softmax_cross_entropy_grad_kernelPKdPKiPdii)
        /*00a4*/ 	.word	0x00000000


	//----- nvinfo : EIATTR_MIN_STACK_SIZE
	.align		4
.L_27:
        /*00a8*/ 	.byte	0x04, 0x12
        /*00aa*/ 	.short	(.L_29 - .L_28)
	.align		4
.L_28:
        /*00ac*/ 	.word	index@(_Z11relu_kernelPdPKdi)
        /*00b0*/ 	.word	0x00000000


	//----- nvinfo : EIATTR_MIN_STACK_SIZE
	.align		4
.L_29:
        /*00b4*/ 	.byte	0x04, 0x12
        /*00b6*/ 	.short	(.L_31 - .L_30)
	.align		4
.L_30:
        /*00b8*/ 	.word	index@(_Z11adam_kernelPdPKdS_S_iddddi)
        /*00bc*/ 	.word	0x00000000
.L_31:


//--------------------- .nv.compat                --------------------------
	.section	.nv.compat,"",@"SHT_CUDA_COMPAT_INFO"
	.align	4
        /*0000*/ 	.byte	0x02, 0x09, 0x00, 0x00, 0x02, 0x02, 0x01, 0x00, 0x02, 0x05, 0x05, 0x00, 0x03, 0x07, 0x01, 0x01
        /*0010*/ 	.byte	0x02, 0x03, 0x00, 0x00, 0x02, 0x06, 0x01, 0x00, 0x04, 0x0b, 0x08, 0x00, 0x01, 0x00, 0x00, 0x00
        /*0020*/ 	.byte	0x00, 0x00, 0x00, 0x00


//--------------------- .nv.info._Z22relu_derivative_kernelPKdS0_Pdi --------------------------
	.section	.nv.info._Z22relu_derivative_kernelPKdS0_Pdi,"",@"SHT_CUDA_INFO"
	.sectionflags	@""
	.align	4


	//----- nvinfo : EIATTR_CUDA_API_VERSION
	.align		4
        /*0000*/ 	.byte	0x04, 0x37
        /*0002*/ 	.short	(.L_33 - .L_32)
.L_32:
        /*0004*/ 	.word	0x00000082


	//----- nvinfo : EIATTR_KPARAM_INFO
	.align		4
.L_33:
        /*0008*/ 	.byte	0x04, 0x17
        /*000a*/ 	.short	(.L_35 - .L_34)
.L_34:
        /*000c*/ 	.word	0x00000000
        /*0010*/ 	.short	0x0003
        /*0012*/ 	.short	0x0018
        /*0014*/ 	.byte	0x00, 0xf0, 0x11, 0x00


	//----- nvinfo : EIATTR_KPARAM_INFO
	.align		4
.L_35:
        /*0018*/ 	.byte	0x04, 0x17
        /*001a*/ 	.short	(.L_37 - .L_36)
.L_36:
        /*001c*/ 	.word	0x00000000
        /*0020*/ 	.short	0x0002
        /*0022*/ 	.short	0x0010
        /*0024*/ 	.byte	0x00, 0xf5, 0x21, 0x00


	//----- nvinfo : EIATTR_KPARAM_INFO
	.align		4
.L_37:
        /*0028*/ 	.byte	0x04, 0x17
        /*002a*/ 	.short	(.L_39 - .L_38)
.L_38:
        /*002c*/ 	.word	0x00000000
        /*0030*/ 	.short	0x0001
        /*0032*/ 	.short	0x0008
        /*0034*/ 	.byte	0x00, 0xf5, 0x21, 0x00


	//----- nvinfo : EIATTR_KPARAM_INFO
	.align		4
.L_39:
        /*0038*/ 	.byte	0x04, 0x17
        /*003a*/ 	.short	(.L_41 - .L_40)
.L_40:
        /*003c*/ 	.word	0x00000000
        /*0040*/ 	.short	0x0000
        /*0042*/ 	.short	0x0000
        /*0044*/ 	.byte	0x00, 0xf5, 0x21, 0x00


	//----- nvinfo : EIATTR_SPARSE_MMA_MASK
	.align		4
.L_41:
        /*0048*/ 	.byte	0x03, 0x50
        /*004a*/ 	.short	0x0000


	//----- nvinfo : EIATTR_MAXREG_COUNT
	.align		4
        /*004c*/ 	.byte	0x03, 0x1b
        /*004e*/ 	.short	0x00ff


	//----- nvinfo : EIATTR_MERCURY_ISA_VERSION
	.align		4
        /*0050*/ 	.byte	0x03, 0x5f
        /*0052*/ 	.short	0x0101


	//----- nvinfo : EIATTR_VRC_CTA_INIT_COUNT
	.align		4
        /*0054*/ 	.byte	0x02, 0x4a
	.zero		1
	.zero		1


	//----- nvinfo : EIATTR_EXIT_INSTR_OFFSETS
	.align		4
        /*0058*/ 	.byte	0x04, 0x1c
        /*005a*/ 	.short	(.L_43 - .L_42)


	//   ....[0]....
.L_42:
        /*005c*/ 	.word	0x00000070


	//   ....[1]....
        /*0060*/ 	.word	0x00000170


	//----- nvinfo : EIATTR_CRS_STACK_SIZE
	.align		4
.L_43:
        /*0064*/ 	.byte	0x04, 0x1e
        /*0066*/ 	.short	(.L_45 - .L_44)
.L_44:
        /*0068*/ 	.word	0x00000000


	//----- nvinfo : EIATTR_CBANK_PARAM_SIZE
	.align		4
.L_45:
        /*006c*/ 	.byte	0x03, 0x19
        /*006e*/ 	.short	0x001c


	//----- nvinfo : EIATTR_PARAM_CBANK
	.align		4
        /*0070*/ 	.byte	0x04, 0x0a
        /*0072*/ 	.short	(.L_47 - .L_46)
	.align		4
.L_46:
        /*0074*/ 	.word	index@(.nv.constant0._Z22relu_derivative_kernelPKdS0_Pdi)
        /*0078*/ 	.short	0x0380
        /*007a*/ 	.short	0x001c


	//----- nvinfo : EIATTR_SW_WAR
	.align		4
.L_47:
        /*007c*/ 	.byte	0x04, 0x36
        /*007e*/ 	.short	(.L_49 - .L_48)
.L_48:
        /*0080*/ 	.word	0x00000008
.L_49:


//--------------------- .nv.info._Z33softmax_cross_entropy_grad_kernelPKdPKiPdii --------------------------
	.section	.nv.info._Z33softmax_cross_entropy_grad_kernelPKdPKiPdii,"",@"SHT_CUDA_INFO"
	.sectionflags	@""
	.align	4


	//----- nvinfo : EIATTR_CUDA_API_VERSION
	.align		4
        /*0000*/ 	.byte	0x04, 0x37
        /*0002*/ 	.short	(.L_51 - .L_50)
.L_50:
        /*0004*/ 	.word	0x00000082


	//----- nvinfo : EIATTR_KPARAM_INFO
	.align		4
.L_51:
        /*0008*/ 	.byte	0x04, 0x17
        /*000a*/ 	.short	(.L_53 - .L_52)
.L_52:
        /*000c*/ 	.word	0x00000000
        /*0010*/ 	.short	0x0004
        /*0012*/ 	.short	0x001c
        /*0014*/ 	.byte	0x00, 0xf0, 0x11, 0x00


	//----- nvinfo : EIATTR_KPARAM_INFO
	.align		4
.L_53:
        /*0018*/ 	.byte	0x04, 0x17
        /*001a*/ 	.short	(.L_55 - .L_54)
.L_54:
        /*001c*/ 	.word	0x00000000
        /*0020*/ 	.short	0x0003
        /*0022*/ 	.short	0x0018
        /*0024*/ 	.byte	0x00, 0xf0, 0x11, 0x00


	//----- nvinfo : EIATTR_KPARAM_INFO
	.align		4
.L_55:
        /*0028*/ 	.byte	0x04, 0x17
        /*002a*/ 	.short	(.L_57 - .L_56)
.L_56:
        /*002c*/ 	.word	0x00000000
        /*0030*/ 	.short	0x0002
        /*0032*/ 	.short	0x0010
        /*0034*/ 	.byte	0x00, 0xf5, 0x21, 0x00


	//----- nvinfo : EIATTR_KPARAM_INFO
	.align		4
.L_57:
        /*0038*/ 	.byte	0x04, 0x17
        /*003a*/ 	.short	(.L_59 - .L_58)
.L_58:
        /*003c*/ 	.word	0x00000000
        /*0040*/ 	.short	0x0001
        /*0042*/ 	.short	0x0008
        /*0044*/ 	.byte	0x00, 0xf5, 0x21, 0x00


	//----- nvinfo : EIATTR_KPARAM_INFO
	.align		4
.L_59:
        /*0048*/ 	.byte	0x04, 0x17
        /*004a*/ 	.short	(.L_61 - .L_60)
.L_60:
        /*004c*/ 	.word	0x00000000
        /*0050*/ 	.short	0x0000
        /*0052*/ 	.short	0x0000
        /*0054*/ 	.byte	0x00, 0xf5, 0x21, 0x00


	//----- nvinfo : EIATTR_SPARSE_MMA_MASK
	.align		4
.L_61:
        /*0058*/ 	.byte	0x03, 0x50
        /*005a*/ 	.short	0x0000


	//----- nvinfo : EIATTR_MAXREG_COUNT
	.align		4
        /*005c*/ 	.byte	0x03, 0x1b
        /*005e*/ 	.short	0x00ff


	//----- nvinfo : EIATTR_MERCURY_ISA_VERSION
	.align		4
        /*0060*/ 	.byte	0x03, 0x5f
        /*0062*/ 	.short	0x0101


	//----- nvinfo : EIATTR_VRC_CTA_INIT_COUNT
	.align		4
        /*0064*/ 	.byte	0x02, 0x4a
	.zero		1
	.zero		1


	//----- nvinfo : EIATTR_EXIT_INSTR_OFFSETS
	.align		4
        /*0068*/ 	.byte	0x04, 0x1c
        /*006a*/ 	.short	(.L_63 - .L_62)


	//   ....[0]....
.L_62:
        /*006c*/ 	.word	0x00000070


	//   ....[1]....
        /*0070*/ 	.word	0x00001e90


	//   ....[2]....
        /*0074*/ 	.word	0x00002e50


	//   ....[3]....
        /*0078*/ 	.word	0x00003620


	//   ....[4]....
        /*007c*/ 	.word	0x00003a50


	//   ....[5]....
        /*0080*/ 	.word	0x00003c20


	//   ....[6]....
        /*0084*/ 	.word	0x00003c50


	//----- nvinfo : EIATTR_CRS_STACK_SIZE
	.align		4
.L_63:
        /*0088*/ 	.byte	0x04, 0x1e
        /*008a*/ 	.short	(.L_65 - .L_64)
.L_64:
        /*008c*/ 	.word	0x00000000


	//----- nvinfo : EIATTR_CBANK_PARAM_SIZE
	.align		4
.L_65:
        /*0090*/ 	.byte	0x03, 0x19
        /*0092*/ 	.short	0x0020


	//----- nvinfo : EIATTR_PARAM_CBANK
	.align		4
        /*0094*/ 	.byte	0x04, 0x0a
        /*0096*/ 	.short	(.L_67 - .L_66)
	.align		4
.L_66:
        /*0098*/ 	.word	index@(.nv.constant0._Z33softmax_cross_entropy_grad_kernelPKdPKiPdii)
        /*009c*/ 	.short	0x0380
        /*009e*/ 	.short	0x0020


	//----- nvinfo : EIATTR_SW_WAR
	.align		4
.L_67:
        /*00a0*/ 	.byte	0x04, 0x36
        /*00a2*/ 	.short	(.L_69 - .L_68)
.L_68:
        /*00a4*/ 	.word	0x00000008
.L_69:


//--------------------- .nv.info._Z11relu_kernelPdPKdi --------------------------
	.section	.nv.info._Z11relu_kernelPdPKdi,"",@"SHT_CUDA_INFO"
	.sectionflags	@""
	.align	4


	//----- nvinfo : EIATTR_CUDA_API_VERSION
	.align		4
        /*0000*/ 	.byte	0x04, 0x37
        /*0002*/ 	.short	(.L_71 - .L_70)
.L_70:
        /*0004*/ 	.word	0x00000082


	//----- nvinfo : EIATTR_KPARAM_INFO
	.align		4
.L_71:
        /*0008*/ 	.byte	0x04, 0x17
        /*000a*/ 	.short	(.L_73 - .L_72)
.L_72:
        /*000c*/ 	.word	0x00000000
        /*0010*/ 	.short	0x0002
        /*0012*/ 	.short	0x0010
        /*0014*/ 	.byte	0x00, 0xf0, 0x11, 0x00


	//----- nvinfo : EIATTR_KPARAM_INFO
	.align		4
.L_73:
        /*0018*/ 	.byte	0x04, 0x17
        /*001a*/ 	.short	(.L_75 - .L_74)
.L_74:
        /*001c*/ 	.word	0x00000000
        /*0020*/ 	.short	0x0001
        /*0022*/ 	.short	0x0008
        /*0024*/ 	.byte	0x00, 0xf5, 0x21, 0x00


	//----- nvinfo : EIATTR_KPARAM_INFO
	.align		4
.L_75:
        /*0028*/ 	.byte	0x04, 0x17
        /*002a*/ 	.short	(.L_77 - .L_76)
.L_76:
        /*002c*/ 	.word	0x00000000
        /*0030*/ 	.short	0x0000
        /*0032*/ 	.short	0x0000
        /*0034*/ 	.byte	0x00, 0xf5, 0x21, 0x00


	//----- nvinfo : EIATTR_SPARSE_MMA_MASK
	.align		4
.L_77:
        /*0038*/ 	.byte	0x03, 0x50
        /*003a*/ 	.short	0x0000


	//----- nvinfo : EIATTR_MAXREG_COUNT
	.align		4
        /*003c*/ 	.byte	0x03, 0x1b
        /*003e*/ 	.short	0x00ff


	//----- nvinfo : EIATTR_MERCURY_ISA_VERSION
	.align		4
        /*0040*/ 	.byte	0x03, 0x5f
        /*0042*/ 	.short	0x0101


	//----- nvinfo : EIATTR_VRC_CTA_INIT_COUNT
	.align		4
        /*0044*/ 	.byte	0x02, 0x4a
	.zero		1
	.zero		1


	//----- nvinfo : EIATTR_EXIT_INSTR_OFFSETS
	.align		4
        /*0048*/ 	.byte	0x04, 0x1c
        /*004a*/ 	.short	(.L_79 - .L_78)


	//   ....[0]....
.L_78:
        /*004c*/ 	.word	0x00000070


	//   ....[1]....
        /*0050*/ 	.word	0x00000180


	//----- nvinfo : EIATTR_CBANK_PARAM_SIZE
	.align		4
.L_79:
        /*0054*/ 	.byte	0x03, 0x19
        /*0056*/ 	.short	0x0014


	//----- nvinfo : EIATTR_PARAM_CBANK
	.align		4
        /*0058*/ 	.byte	0x04, 0x0a
        /*005a*/ 	.short	(.L_81 - .L_80)
	.align		4
.L_80:
        /*005c*/ 	.word	index@(.nv.constant0._Z11relu_kernelPdPKdi)
        /*0060*/ 	.short	0x0380
        /*0062*/ 	.short	0x0014


	//----- nvinfo : EIATTR_SW_WAR
	.align		4
.L_81:
        /*0064*/ 	.byte	0x04, 0x36
        /*0066*/ 	.short	(.L_83 - .L_82)
.L_82:
        /*0068*/ 	.word	0x00000008
.L_83:


//--------------------- .nv.info._Z11adam_kernelPdPKdS_S_iddddi --------------------------
	.section	.nv.info._Z11adam_kernelPdPKdS_S_iddddi,"",@"SHT_CUDA_INFO"
	.sectionflags	@""
	.align	4


	//----- nvinfo : EIATTR_CUDA_API_VERSION
	.align		4
        /*0000*/ 	.byte	0x04, 0x37
        /*0002*/ 	.short	(.L_85 - .L_84)
.L_84:
        /*0004*/ 	.word	0x00000082


	//----- nvinfo : EIATTR_KPARAM_INFO
	.align		4
.L_85:
        /*0008*/ 	.byte	0x04, 0x17
        /*000a*/ 	.short	(.L_87 - .L_86)
.L_86:
        /*000c*/ 	.word	0x00000000
        /*0010*/ 	.short	0x0009
        /*0012*/ 	.short	0x0048
        /*0014*/ 	.byte	0x00, 0xf0, 0x11, 0x00


	//----- nvinfo : EIATTR_KPARAM_INFO
	.align		4
.L_87:
        /*0018*/ 	.byte	0x04, 0x17
        /*001a*/ 	.short	(.L_89 - .L_88)
.L_88:
        /*001c*/ 	.word	0x00000000
        /*0020*/ 	.short	0x0008
        /*0022*/ 	.short	0x0040
        /*0024*/ 	.byte	0x00, 0xf0, 0x21, 0x00


	//----- nvinfo : EIATTR_KPARAM_INFO
	.align		4
.L_89:
        /*0028*/ 	.byte	0x04, 0x17
        /*002a*/ 	.short	(.L_91 - .L_90)
.L_90:
        /*002c*/ 	.word	0x00000000
        /*0030*/ 	.short	0x0007
        /*0032*/ 	.short	0x0038
        /*0034*/ 	.byte	0x00, 0xf0, 0x21, 0x00


	//----- nvinfo : EIATTR_KPARAM_INFO
	.align		4
.L_91:
        /*0038*/ 	.byte	0x04, 0x17
        /*003a*/ 	.short	(.L_93 - .L_92)
.L_92:
        /*003c*/ 	.word	0x00000000
        /*0040*/ 	.short	0x0006
        /*0042*/ 	.short	0x0030
        /*0044*/ 	.byte	0x00, 0xf0, 0x21, 0x00


	//----- nvinfo : EIATTR_KPARAM_INFO
	.align		4
.L_93:
        /*0048*/ 	.byte	0x04, 0x17
        /*004a*/ 	.short	(.L_95 - .L_94)
.L_94:
        /*004c*/ 	.word	0x00000000
        /*0050*/ 	.short	0x0005
        /*0052*/ 	.short	0x0028
        /*0054*/ 	.byte	0x00, 0xf0, 0x21, 0x00


	//----- nvinfo : EIATTR_KPARAM_INFO
	.align		4
.L_95:
        /*0058*/ 	.byte	0x04, 0x17
        /*005a*/ 	.short	(.L_97 - .L_96)
.L_96:
        /*005c*/ 	.word	0x00000000
        /*0060*/ 	.short	0x0004
        /*0062*/ 	.short	0x0020
        /*0064*/ 	.byte	0x00, 0xf0, 0x11, 0x00


	//----- nvinfo : EIATTR_KPARAM_INFO
	.align		4
.L_97:
        /*0068*/ 	.byte	0x04, 0x17
        /*006a*/ 	.short	(.L_99 - .L_98)
.L_98:
        /*006c*/ 	.word	0x00000000
        /*0070*/ 	.short	0x0003
        /*0072*/ 	.short	0x0018
        /*0074*/ 	.byte	0x00, 0xf5, 0x21, 0x00


	//----- nvinfo : EIATTR_KPARAM_INFO
	.align		4
.L_99:
        /*0078*/ 	.byte	0x04, 0x17
        /*007a*/ 	.short	(.L_101 - .L_100)
.L_100:
        /*007c*/ 	.word	0x00000000
        /*0080*/ 	.short	0x0002
        /*0082*/ 	.short	0x0010
        /*0084*/ 	.byte	0x00, 0xf5, 0x21, 0x00


	//----- nvinfo : EIATTR_KPARAM_INFO
	.align		4
.L_101:
        /*0088*/ 	.byte	0x04, 0x17
        /*008a*/ 	.short	(.L_103 - .L_102)
.L_102:
        /*008c*/ 	.word	0x00000000
        /*0090*/ 	.short	0x0001
        /*0092*/ 	.short	0x0008
        /*0094*/ 	.byte	0x00, 0xf5, 0x21, 0x00


	//----- nvinfo : EIATTR_KPARAM_INFO
	.align		4
.L_103:
        /*0098*/ 	.byte	0x04, 0x17
        /*009a*/ 	.short	(.L_105 - .L_104)
.L_104:
        /*009c*/ 	.word	0x00000000
        /*00a0*/ 	.short	0x0000
        /*00a2*/ 	.short	0x0000
        /*00a4*/ 	.byte	0x00, 0xf5, 0x21, 0x00


	//----- nvinfo : EIATTR_SPARSE_MMA_MASK
	.align		4
.L_105:
        /*00a8*/ 	.byte	0x03, 0x50
        /*00aa*/ 	.short	0x0000


	//----- nvinfo : EIATTR_MAXREG_COUNT
	.align		4
        /*00ac*/ 	.byte	0x03, 0x1b
        /*00ae*/ 	.short	0x00ff


	//----- nvinfo : EIATTR_MERCURY_ISA_VERSION
	.align		4
        /*00b0*/ 	.byte	0x03, 0x5f
        /*00b2*/ 	.short	0x0101


	//----- nvinfo : EIATTR_VRC_CTA_INIT_COUNT
	.align		4
        /*00b4*/ 	.byte	0x02, 0x4a
	.zero		1
	.zero		1


	//----- nvinfo : EIATTR_EXIT_INSTR_OFFSETS
	.align		4
        /*00b8*/ 	.byte	0x04, 0x1c
        /*00ba*/ 	.short	(.L_107 - .L_106)


	//   ....[0]....
.L_106:
        /*00bc*/ 	.word	0x00000070


	//   ....[1]....
        /*00c0*/ 	.word	0x00001060


	//----- nvinfo : EIATTR_CRS_STACK_SIZE
	.align		4
.L_107:
        /*00c4*/ 	.byte	0x04, 0x1e
        /*00c6*/ 	.short	(.L_109 - .L_108)
.L_108:
        /*00c8*/ 	.word	0x00000000


	//----- nvinfo : EIATTR_CBANK_PARAM_SIZE
	.align		4
.L_109:
        /*00cc*/ 	.byte	0x03, 0x19
        /*00ce*/ 	.short	0x004c


	//----- nvinfo : EIATTR_PARAM_CBANK
	.align		4
        /*00d0*/ 	.byte	0x04, 0x0a
        /*00d2*/ 	.short	(.L_111 - .L_110)
	.align		4
.L_110:
        /*00d4*/ 	.word	index@(.nv.constant0._Z11adam_kernelPdPKdS_S_iddddi)
        /*00d8*/ 	.short	0x0380
        /*00da*/ 	.short	0x004c


	//----- nvinfo : EIATTR_SW_WAR
	.align		4
.L_111:
        /*00dc*/ 	.byte	0x04, 0x36
        /*00de*/ 	.short	(.L_113 - .L_112)
.L_112:
        /*00e0*/ 	.word	0x00000008
.L_113:


//--------------------- .nv.callgraph             --------------------------
	.section	.nv.callgraph,"",@"SHT_CUDA_CALLGRAPH"
	.align	4
	.sectionentsize	8
	.align		4
        /*0000*/ 	.word	0x00000000
	.align		4
        /*0004*/ 	.word	0xffffffff
	.align		4
        /*0008*/ 	.word	0x00000000
	.align		4
        /*000c*/ 	.word	0xfffffffe
	.align		4
        /*0010*/ 	.word	0x00000000
	.align		4
        /*0014*/ 	.word	0xfffffffd
	.align		4
        /*0018*/ 	.word	0x00000000
	.align		4
        /*001c*/ 	.word	0xfffffffc


//--------------------- .text._Z22relu_derivative_kernelPKdS0_Pdi --------------------------
	.section	.text._Z22relu_derivative_kernelPKdS0_Pdi,"ax",@progbits
	.align	128
        .global         _Z22relu_derivative_kernelPKdS0_Pdi
        .type           _Z22relu_derivative_kernelPKdS0_Pdi,@function
        .size           _Z22relu_derivative_kernelPKdS0_Pdi,(.L_x_86 - _Z22relu_derivative_kernelPKdS0_Pdi)
        .other          _Z22relu_derivative_kernelPKdS0_Pdi,@"STO_CUDA_ENTRY STV_DEFAULT"
_Z22relu_derivative_kernelPKdS0_Pdi:
.text._Z22relu_derivative_kernelPKdS0_Pdi:
[----:B------:R-:W-:Y:S01]  /*0000*/  LDC R1, c[0x0][0x37c] ;  /* 0x0000df00ff017b82 */ /* 0x000fe20000000800 */
[----:B------:R-:W0:Y:S07]  /*0010*/  S2R R0, SR_TID.X ;  /* 0x0000000000007919 */ /* 0x000e2e0000002100 */
[----:B------:R-:W0:Y:S01]  /*0020*/  S2UR UR4, SR_CTAID.X ;  /* 0x00000000000479c3 */ /* 0x000e220000002500 */
[----:B------:R-:W1:Y:S07]  /*0030*/  LDCU UR5, c[0x0][0x398] ;  /* 0x00007300ff0577ac */ /* 0x000e6e0008000800 */
[----:B------:R-:W0:Y:S02]  /*0040*/  LDC R9, c[0x0][0x360] ;  /* 0x0000d800ff097b82 */ /* 0x000e240000000800 */
[----:B0-----:R-:W-:-:S05]  /*0050*/  IMAD R9, R9, UR4, R0 ;  /* 0x0000000409097c24 */ /* 0x001fca000f8e0200 */
[----:B-1----:R-:W-:-:S13]  /*0060*/  ISETP.GE.AND P0, PT, R9, UR5, PT ;  /* 0x0000000509007c0c */ /* 0x002fda000bf06270 */
[----:B------:R-:W-:Y:S05]  /*0070*/  @P0 EXIT ;  /* 0x000000000000094d */ /* 0x000fea0003800000 */
[----:B------:R-:W0:Y:S01]  /*0080*/  LDC.64 R2, c[0x0][0x380] ;  /* 0x0000e000ff027b82 */ /* 0x000e220000000a00 */
[----:B------:R-:W1:Y:S07]  /*0090*/  LDCU.64 UR4, c[0x0][0x358] ;  /* 0x00006b00ff0477ac */ /* 0x000e6e0008000a00 */
[----:B------:R-:W2:Y:S01]  /*00a0*/  LDC.64 R6, c[0x0][0x390] ;  /* 0x0000e400ff067b82 */ /* 0x000ea20000000a00 */
[----:B0-----:R-:W-:-:S06]  /*00b0*/  IMAD.WIDE R2, R9, 0x8, R2 ;  /* 0x0000000809027825 */ /* 0x001fcc00078e0202 */
[----:B-1----:R-:W3:Y:S01]  /*00c0*/  LDG.E.64 R2, desc[UR4][R2.64] ;  /* 0x0000000402027981 */ /* 0x002ee2000c1e1b00 */
[----:B------:R-:W-:Y:S01]  /*00d0*/  BSSY.RECONVERGENT B0, `(.L_x_0) ;  /* 0x0000008000007945 */ /* 0x000fe20003800200 */
[----:B--2---:R-:W-:Y:S01]  /*00e0*/  IMAD.WIDE R6, R9, 0x8, R6 ;  /* 0x0000000809067825 */ /* 0x004fe200078e0206 */
[----:B------:R-:W-:Y:S01]  /*00f0*/  CS2R R4, SRZ ;  /* 0x0000000000047805 */ /* 0x000fe2000001ff00 */
[----:B---3--:R-:W-:-:S14]  /*0100*/  DSETP.GT.AND P0, PT, R2, RZ, PT ;  /* 0x000000ff0200722a */ /* 0x008fdc0003f04000 */
[----:B------:R-:W-:Y:S05]  /*0110*/  @!P0 BRA `(.L_x_1) ;  /* 0x00000000000c8947 */ /* 0x000fea0003800000 */
[----:B------:R-:W0:Y:S02]  /*0120*/  LDC.64 R4, c[0x0][0x388] ;  /* 0x0000e200ff047b82 */ /* 0x000e240000000a00 */
[----:B0-----:R-:W-:-:S06]  /*0130*/  IMAD.WIDE R4, R9, 0x8, R4 ;  /* 0x0000000809047825 */ /* 0x001fcc00078e0204 */
[----:B------:R-:W5:Y:S02]  /*0140*/  LDG.E.64 R4, desc[UR4][R4.64] ;  /* 0x0000000404047981 */ /* 0x000f64000c1e1b00 */
.L_x_1:
[----:B------:R-:W-:Y:S05]  /*0150*/  BSYNC.RECONVERGENT B0 ;  /* 0x0000000000007941 */ /* 0x000fea0003800200 */
.L_x_0:
[----:B-----5:R-:W-:Y:S01]  /*0160*/  STG.E.64 desc[UR4][R6.64], R4 ;  /* 0x0000000406007986 */ /* 0x020fe2000c101b04 */
[----:B------:R-:W-:Y:S05]  /*0170*/  EXIT ;  /* 0x000000000000794d */ /* 0x000fea0003800000 */
.L_x_2:
[----:B------:R-:W-:-:S00]  /*0180*/  BRA `(.L_x_2) ;  /* 0xfffffffc00fc7947 */ /* 0x000fc0000383ffff */
[----:B------:R-:W-:-:S00]  /*0190*/  NOP ;  /* 0x0000000000007918 */ /* 0x000fc00000000000 */
        /* <DEDUP_REMOVED lines=14> */
.L_x_86:


//--------------------- .text._Z33softmax_cross_entropy_grad_kernelPKdPKiPdii --------------------------
	.section	.text._Z33softmax_cross_entropy_grad_kernelPKdPKiPdii,"ax",@progbits
	.align	128
        .global         _Z33softmax_cross_entropy_grad_kernelPKdPKiPdii
        .type           _Z33softmax_cross_entropy_grad_kernelPKdPKiPdii,@function
        .size           _Z33softmax_cross_entropy_grad_kernelPKdPKiPdii,(.L_x_82 - _Z33softmax_cross_entropy_grad_kernelPKdPKiPdii)
        .other          _Z33softmax_cross_entropy_grad_kernelPKdPKiPdii,@"STO_CUDA_ENTRY STV_DEFAULT"
_Z33softmax_cross_entropy_grad_kernelPKdPKiPdii:
.text._Z33softmax_cross_entropy_grad_kernelPKdPKiPdii:
        /* <DEDUP_REMOVED lines=8> */
[----:B------:R-:W0:Y:S01]  /*0080*/  LDCU UR4, c[0x0][0x39c] ;  /* 0x00007380ff0477ac */ /* 0x000e220008000800 */
[----:B------:R-:W1:Y:S01]  /*0090*/  LDC.64 R4, c[0x0][0x380] ;  /* 0x0000e000ff047b82 */ /* 0x000e620000000a00 */
[----:B------:R-:W2:Y:S01]  /*00a0*/  LDCU.64 UR8, c[0x0][0x358] ;  /* 0x00006b00ff0877ac */ /* 0x000ea20008000a00 */
[----:B0-----:R-:W-:-:S04]  /*00b0*/  IMAD.U32 R0, RZ, RZ, UR4 ;  /* 0x00000004ff007e24 */ /* 0x001fc8000f8e00ff */
[----:B------:R-:W-:-:S04]  /*00c0*/  IMAD R3, R9, R0, RZ ;  /* 0x0000000009037224 */ /* 0x000fc800078e02ff */
[----:B-1----:R-:W-:-:S05]  /*00d0*/  IMAD.WIDE R4, R3, 0x8, R4 ;  /* 0x0000000803047825 */ /* 0x002fca00078e0204 */
[----:B--2---:R0:W5:Y:S01]  /*00e0*/  LDG.E.64 R12, desc[UR8][R4.64] ;  /* 0x00000008040c7981 */ /* 0x004162000c1e1b00 */
[----:B------:R-:W-:-:S13]  /*00f0*/  ISETP.GE.AND P0, PT, R0, 0x2, PT ;  /* 0x000000020000780c */ /* 0x000fda0003f06270 */
[----:B0-----:R-:W-:Y:S05]  /*0100*/  @!P0 BRA `(.L_x_3) ;  /* 0x00000010004c8947 */ /* 0x001fea0003800000 */
[C---:B------:R-:W-:Y:S02]  /*0110*/  VIADD R2, R0.reuse, 0xfffffffe ;  /* 0xfffffffe00027836 */ /* 0x040fe40000000000 */
[----:B------:R-:W-:Y:S02]  /*0120*/  VIADD R6, R0, 0xffffffff ;  /* 0xffffffff00067836 */ /* 0x000fe40000000000 */
[----:B------:R-:W-:Y:S01]  /*0130*/  IMAD.MOV.U32 R27, RZ, RZ, 0x1 ;  /* 0x00000001ff1b7424 */ /* 0x000fe200078e00ff */
[----:B------:R-:W-:Y:S02]  /*0140*/  ISETP.GE.U32.AND P0, PT, R2, 0xf, PT ;  /* 0x0000000f0200780c */ /* 0x000fe40003f06070 */
[----:B------:R-:W-:-:S11]  /*0150*/  LOP3.LUT R7, R6, 0xf, RZ, 0xc0, !PT ;  /* 0x0000000f06077812 */ /* 0x000fd600078ec0ff */
[----:B------:R-:W-:Y:S05]  /*0160*/  @!P0 BRA `(.L_x_4) ;  /* 0x0000000800388947 */ /* 0x000fea0003800000 */
[----:B------:R-:W-:Y:S01]  /*0170*/  IADD3 R14, P0, PT, R4, 0x40, RZ ;  /* 0x00000040040e7810 */ /* 0x000fe20007f1e0ff */
[----:B------:R-:W-:Y:S01]  /*0180*/  IMAD.MOV.U32 R2, RZ, RZ, RZ ;  /* 0x000000ffff027224 */ /* 0x000fe200078e00ff */
[----:B------:R-:W-:-:S03]  /*0190*/  LOP3.LUT R8, R6, 0xfffffff0, RZ, 0xc0, !PT ;  /* 0xfffffff006087812 */ /* 0x000fc600078ec0ff */
[----:B------:R-:W-:Y:S02]  /*01a0*/  IMAD.X R15, RZ, RZ, R5, P0 ;  /* 0x000000ffff0f7224 */ /* 0x000fe400000e0605 */
[----:B------:R-:W-:-:S07]  /*01b0*/  IMAD.MOV R8, RZ, RZ, -R8 ;  /* 0x000000ffff087224 */ /* 0x000fce00078e0a08 */
.L_x_5:
[----:B------:R-:W2:Y:S04]  /*01c0*/  LDG.E.64 R24, desc[UR8][R14.64+-0x38] ;  /* 0xffffc8080e187981 */ /* 0x000ea8000c1e1b00 */
[----:B------:R-:W3:Y:S04]  /*01d0*/  LDG.E.64 R18, desc[UR8][R14.64+-0x30] ;  /* 0xffffd0080e127981 */ /* 0x000ee8000c1e1b00 */
[----:B------:R-:W4:Y:S04]  /*01e0*/  LDG.E.64 R16, desc[UR8][R14.64+-0x28] ;  /* 0xffffd8080e107981 */ /* 0x000f28000c1e1b00 */
[----:B------:R-:W4:Y:S04]  /*01f0*/  LDG.E.64 R10, desc[UR8][R14.64+-0x20] ;  /* 0xffffe0080e0a7981 */ /* 0x000f28000c1e1b00 */
[----:B------:R-:W4:Y:S04]  /*0200*/  LDG.E.64 R22, desc[UR8][R14.64+-0x18] ;  /* 0xffffe8080e167981 */ /* 0x000f28000c1e1b00 */
[----:B------:R-:W4:Y:S01]  /*0210*/  LDG.E.64 R20, desc[UR8][R14.64+-0x10] ;  /* 0xfffff0080e147981 */ /* 0x000f22000c1e1b00 */
[----:B-----5:R-:W-:-:S02]  /*0220*/  IMAD.MOV.U32 R26, RZ, RZ, R13 ;  /* 0x000000ffff1a7224 */ /* 0x020fc400078e000d */
[----:B------:R-:W-:Y:S01]  /*0230*/  IMAD.MOV.U32 R27, RZ, RZ, R12 ;  /* 0x000000ffff1b7224 */ /* 0x000fe200078e000c */
[----:B--2---:R-:W-:Y:S01]  /*0240*/  DSETP.MAX.AND P0, P1, R24, R12, PT ;  /* 0x0000000c1800722a */ /* 0x004fe2000390f000 */
[----:B------:R-:W-:Y:S02]  /*0250*/  IMAD.MOV.U32 R12, RZ, RZ, R24 ;  /* 0x000000ffff0c7224 */ /* 0x000fe400078e0018 */
[----:B------:R-:W-:Y:S02]  /*0260*/  IMAD.MOV.U32 R13, RZ, RZ, R25 ;  /* 0x000000ffff0d7224 */ /* 0x000fe400078e0019 */
[----:B------:R-:W2:Y:S01]  /*0270*/  LDG.E.64 R24, desc[UR8][R14.64+-0x8] ;  /* 0xfffff8080e187981 */ /* 0x000ea2000c1e1b00 */
[----:B------:R-:W-:Y:S02]  /*0280*/  SEL R12, R12, R27, P0 ;  /* 0x0000001b0c0c7207 */ /* 0x000fe40000000000 */
[----:B------:R-:W-:-:S06]  /*0290*/  FSEL R13, R13, R26, P0 ;  /* 0x0000001a0d0d7208 */ /* 0x000fcc0000000000 */
[----:B------:R-:W-:Y:S01]  /*02a0*/  @P1 LOP3.LUT R13, R26, 0x80000, RZ, 0xfc, !PT ;  /* 0x000800001a0d1812 */ /* 0x000fe200078efcff */
[----:B------:R-:W-:-:S05]  /*02b0*/  IMAD.MOV.U32 R27, RZ, RZ, R12 ;  /* 0x000000ffff1b7224 */ /* 0x000fca00078e000c */
[----:B---3--:R-:W-:Y:S01]  /*02c0*/  DSETP.MAX.AND P0, P1, R12, R18, PT ;  /* 0x000000120c00722a */ /* 0x008fe2000390f000 */
[----:B------:R-:W-:Y:S01]  /*02d0*/  MOV R12, R18 ;  /* 0x00000012000c7202 */ /* 0x000fe20000000f00 */
[----:B------:R-:W-:-:S04]  /*02e0*/  IMAD.MOV.U32 R26, RZ, RZ, R13 ;  /* 0x000000ffff1a7224 */ /* 0x000fc800078e000d */
[----:B------:R-:W-:Y:S02]  /*02f0*/  SEL R18, R27, R12, P0 ;  /* 0x0000000c1b127207 */ /* 0x000fe40000000000 */
[----:B------:R-:W3:Y:S01]  /*0300*/  LDG.E.64 R12, desc[UR8][R14.64] ;  /* 0x000000080e0c7981 */ /* 0x000ee2000c1e1b00 */
[----:B------:R-:W-:-:S05]  /*0310*/  FSEL R27, R26, R19, P0 ;  /* 0x000000131a1b7208 */ /* 0x000fca0000000000 */
[----:B------:R-:W-:-:S05]  /*0320*/  @P1 LOP3.LUT R27, R19, 0x80000, RZ, 0xfc, !PT ;  /* 0x00080000131b1812 */ /* 0x000fca00078efcff */
[----:B------:R-:W-:Y:S02]  /*0330*/  IMAD.MOV.U32 R19, RZ, RZ, R27 ;  /* 0x000000ffff137224 */ /* 0x000fe400078e001b */
[----:B------:R-:W-:Y:S02]  /*0340*/  IMAD.MOV.U32 R27, RZ, RZ, R18 ;  /* 0x000000ffff1b7224 */ /* 0x000fe400078e0012 */
[----:B----4-:R-:W-:Y:S02]  /*0350*/  IMAD.MOV.U32 R26, RZ, RZ, R17 ;  /* 0x000000ffff1a7224 */ /* 0x010fe400078e0011 */
[----:B------:R-:W-:Y:S01]  /*0360*/  DSETP.MAX.AND P0, P1, R18, R16, PT ;  /* 0x000000101200722a */ /* 0x000fe2000390f000 */
[----:B------:R-:W-:Y:S02]  /*0370*/  IMAD.MOV.U32 R18, RZ, RZ, R16 ;  /* 0x000000ffff127224 */ /* 0x000fe400078e0010 */
[----:B------:R-:W4:Y:S03]  /*0380*/  LDG.E.64 R16, desc[UR8][R14.64+0x8] ;  /* 0x000008080e107981 */ /* 0x000f26000c1e1b00 */
[----:B------:R-:W-:-:S02]  /*0390*/  FSEL R19, R19, R26, P0 ;  /* 0x0000001a13137208 */ /* 0x000fc40000000000 */
[----:B------:R-:W-:-:S06]  /*03a0*/  SEL R18, R27, R18, P0 ;  /* 0x000000121b127207 */ /* 0x000fcc0000000000 */
[----:B------:R-:W-:Y:S01]  /*03b0*/  @P1 LOP3.LUT R19, R26, 0x80000, RZ, 0xfc, !PT ;  /* 0x000800001a131812 */ /* 0x000fe200078efcff */
[----:B------:R-:W-:Y:S02]  /*03c0*/  IMAD.MOV.U32 R27, RZ, RZ, R18 ;  /* 0x000000ffff1b7224 */ /* 0x000fe400078e0012 */
[----:B------:R-:W-:-:S03]  /*03d0*/  IMAD.MOV.U32 R26, RZ, RZ, R11 ;  /* 0x000000ffff1a7224 */ /* 0x000fc600078e000b */
[----:B------:R-:W-:Y:S01]  /*03e0*/  DSETP.MAX.AND P0, P1, R18, R10, PT ;  /* 0x0000000a1200722a */ /* 0x000fe2000390f000 */
[----:B------:R-:W-:Y:S02]  /*03f0*/  IMAD.MOV.U32 R18, RZ, RZ, R10 ;  /* 0x000000ffff127224 */ /* 0x000fe400078e000a */
[----:B------:R-:W4:Y:S03]  /*0400*/  LDG.E.64 R10, desc[UR8][R14.64+0x10] ;  /* 0x000010080e0a7981 */ /* 0x000f26000c1e1b00 */
[----:B------:R-:W-:Y:S02]  /*0410*/  FSEL R19, R19, R26, P0 ;  /* 0x0000001a13137208 */ /* 0x000fe40000000000 */
[----:B------:R-:W-:-:S06]  /*0420*/  SEL R18, R27, R18, P0 ;  /* 0x000000121b127207 */ /* 0x000fcc0000000000 */
[----:B------:R-:W-:Y:S01]  /*0430*/  @P1 LOP3.LUT R19, R26, 0x80000, RZ, 0xfc, !PT ;  /* 0x000800001a131812 */ /* 0x000fe200078efcff */
[----:B------:R-:W-:-:S05]  /*0440*/  IMAD.MOV.U32 R27, RZ, RZ, R18 ;  /* 0x000000ffff1b7224 */ /* 0x000fca00078e0012 */
[----:B------:R-:W-:Y:S01]  /*0450*/  DSETP.MAX.AND P0, P1, R18, R22, PT ;  /* 0x000000161200722a */ /* 0x000fe2000390f000 */
[----:B------:R-:W-:Y:S02]  /*0460*/  IMAD.MOV.U32 R18, RZ, RZ, R22 ;  /* 0x000000ffff127224 */ /* 0x000fe400078e0016 */
[----:B------:R-:W-:-:S03]  /*0470*/  IMAD.MOV.U32 R26, RZ, RZ, R19 ;  /* 0x000000ffff1a7224 */ /* 0x000fc600078e0013 */
[----:B------:R-:W-:Y:S02]  /*0480*/  SEL R22, R27, R18, P0 ;  /* 0x000000121b167207 */ /* 0x000fe40000000000 */
[----:B------:R-:W4:Y:S01]  /*0490*/  LDG.E.64 R18, desc[UR8][R14.64+0x18] ;  /* 0x000018080e127981 */ /* 0x000f22000c1e1b00 */
[----:B------:R-:W-:-:S05]  /*04a0*/  FSEL R27, R26, R23, P0 ;  /* 0x000000171a1b7208 */ /* 0x000fca0000000000 */
[----:B------:R-:W-:-:S05]  /*04b0*/  @P1 LOP3.LUT R27, R23, 0x80000, RZ, 0xfc, !PT ;  /* 0x00080000171b1812 */ /* 0x000fca00078efcff */
[----:B------:R-:W-:-:S06]  /*04c0*/  IMAD.MOV.U32 R23, RZ, RZ, R27 ;  /* 0x000000ffff177224 */ /* 0x000fcc00078e001b */
[----:B------:R-:W-:Y:S01]  /*04d0*/  DSETP.MAX.AND P0, P1, R22, R20, PT ;  /* 0x000000141600722a */ /* 0x000fe2000390f000 */
[----:B------:R-:W-:Y:S01]  /*04e0*/  IMAD.MOV.U32 R27, RZ, RZ, R22 ;  /* 0x000000ffff1b7224 */ /* 0x000fe200078e0016 */
[----:B------:R-:W-:Y:S01]  /*04f0*/  MOV R22, R20 ;  /* 0x0000001400167202 */ /* 0x000fe20000000f00 */
[----:B------:R-:W-:Y:S02]  /*0500*/  IMAD.MOV.U32 R26, RZ, RZ, R21 ;  /* 0x000000ffff1a7224 */ /* 0x000fe400078e0015 */
[----:B------:R-:W4:Y:S01]  /*0510*/  LDG.E.64 R20, desc[UR8][R14.64+0x20] ;  /* 0x000020080e147981 */ /* 0x000f22000c1e1b00 */
[----:B------:R-:W-:Y:S02]  /*0520*/  SEL R22, R27, R22, P0 ;  /* 0x000000161b167207 */ /* 0x000fe40000000000 */
[----:B------:R-:W-:-:S06]  /*0530*/  FSEL R23, R23, R26, P0 ;  /* 0x0000001a17177208 */ /* 0x000fcc0000000000 */
[----:B------:R-:W-:Y:S01]  /*0540*/  @P1 LOP3.LUT R23, R26, 0x80000, RZ, 0xfc, !PT ;  /* 0x000800001a171812 */ /* 0x000fe200078efcff */
[----:B------:R-:W-:-:S04]  /*0550*/  IMAD.MOV.U32 R27, RZ, RZ, R22 ;  /* 0x000000ffff1b7224 */ /* 0x000fc800078e0016 */
[----:B------:R-:W-:Y:S01]  /*0560*/  IMAD.MOV.U32 R26, RZ, RZ, R23 ;  /* 0x000000ffff1a7224 */ /* 0x000fe200078e0017 */
[----:B--2---:R-:W-:Y:S01]  /*0570*/  DSETP.MAX.AND P0, P1, R22, R24, PT ;  /* 0x000000181600722a */ /* 0x004fe2000390f000 */
[----:B------:R-:W-:-:S05]  /*0580*/  IMAD.MOV.U32 R22, RZ, RZ, R24 ;  /* 0x000000ffff167224 */ /* 0x000fca00078e0018 */
[----:B------:R-:W-:Y:S02]  /*0590*/  SEL R24, R27, R22, P0 ;  /* 0x000000161b187207 */ /* 0x000fe40000000000 */
[----:B------:R-:W2:Y:S01]  /*05a0*/  LDG.E.64 R22, desc[UR8][R14.64+0x28] ;  /* 0x000028080e167981 */ /* 0x000ea2000c1e1b00 */
[----:B------:R-:W-:-:S05]  /*05b0*/  FSEL R27, R26, R25, P0 ;  /* 0x000000191a1b7208 */ /* 0x000fca0000000000 */
[----:B------:R-:W-:-:S05]  /*05c0*/  @P1 LOP3.LUT R27, R25, 0x80000, RZ, 0xfc, !PT ;  /* 0x00080000191b1812 */ /* 0x000fca00078efcff */
[----:B------:R-:W-:Y:S02]  /*05d0*/  IMAD.MOV.U32 R25, RZ, RZ, R27 ;  /* 0x000000ffff197224 */ /* 0x000fe400078e001b */
[----:B------:R-:W-:Y:S02]  /*05e0*/  IMAD.MOV.U32 R27, RZ, RZ, R24 ;  /* 0x000000ffff1b7224 */ /* 0x000fe400078e0018 */
[----:B---3--:R-:W-:Y:S02]  /*05f0*/  IMAD.MOV.U32 R26, RZ, RZ, R13 ;  /* 0x000000ffff1a7224 */ /* 0x008fe400078e000d */
[----:B------:R-:W-:Y:S01]  /*0600*/  DSETP.MAX.AND P0, P1, R24, R12, PT ;  /* 0x0000000c1800722a */ /* 0x000fe2000390f000 */
[----:B------:R-:W-:Y:S02]  /*0610*/  IMAD.MOV.U32 R24, RZ, RZ, R12 ;  /* 0x000000ffff187224 */ /* 0x000fe400078e000c */
[----:B------:R-:W3:Y:S03]  /*0620*/  LDG.E.64 R12, desc[UR8][R14.64+0x30] ;  /* 0x000030080e0c7981 */ /* 0x000ee6000c1e1b00 */
[----:B------:R-:W-:-:S02]  /*0630*/  FSEL R25, R25, R26, P0 ;  /* 0x0000001a19197208 */ /* 0x000fc40000000000 */
[----:B------:R-:W-:-:S06]  /*0640*/  SEL R24, R27, R24, P0 ;  /* 0x000000181b187207 */ /* 0x000fcc0000000000 */
[----:B------:R-:W-:Y:S01]  /*0650*/  @P1 LOP3.LUT R25, R26, 0x80000, RZ, 0xfc, !PT ;  /* 0x000800001a191812 */ /* 0x000fe200078efcff */
[----:B------:R-:W-:Y:S02]  /*0660*/  IMAD.MOV.U32 R27, RZ, RZ, R24 ;  /* 0x000000ffff1b7224 */ /* 0x000fe400078e0018 */
[----:B----4-:R-:W-:-:S03]  /*0670*/  IMAD.MOV.U32 R26, RZ, RZ, R17 ;  /* 0x000000ffff1a7224 */ /* 0x010fc600078e0011 */
[----:B------:R-:W-:Y:S01]  /*0680*/  DSETP.MAX.AND P0, P1, R24, R16, PT ;  /* 0x000000101800722a */ /* 0x000fe2000390f000 */
[----:B------:R-:W-:Y:S02]  /*0690*/  IMAD.MOV.U32 R24, RZ, RZ, R16 ;  /* 0x000000ffff187224 */ /* 0x000fe400078e0010 */
[----:B------:R-:W4:Y:S03]  /*06a0*/  LDG.E.64 R16, desc[UR8][R14.64+0x38] ;  /* 0x000038080e107981 */ /* 0x000f26000c1e1b00 */
[----:B------:R-:W-:Y:S02]  /*06b0*/  FSEL R25, R25, R26, P0 ;  /* 0x0000001a19197208 */ /* 0x000fe40000000000 */
[----:B------:R-:W-:-:S06]  /*06c0*/  SEL R24, R27, R24, P0 ;  /* 0x000000181b187207 */ /* 0x000fcc0000000000 */
[----:B------:R-:W-:Y:S01]  /*06d0*/  @P1 LOP3.LUT R25, R26, 0x80000, RZ, 0xfc, !PT ;  /* 0x000800001a191812 */ /* 0x000fe200078efcff */
[----:B------:R-:W-:Y:S02]  /*06e0*/  IMAD.MOV.U32 R27, RZ, RZ, R24 ;  /* 0x000000ffff1b7224 */ /* 0x000fe400078e0018 */
[----:B------:R-:W-:-:S03]  /*06f0*/  IMAD.MOV.U32 R26, RZ, RZ, R11 ;  /* 0x000000ffff1a7224 */ /* 0x000fc600078e000b */
[----:B------:R-:W-:Y:S01]  /*0700*/  DSETP.MAX.AND P0, P1, R24, R10, PT ;  /* 0x0000000a1800722a */ /* 0x000fe2000390f000 */
[----:B------:R-:W-:Y:S02]  /*0710*/  MOV R24, R10 ;  /* 0x0000000a00187202 */ /* 0x000fe40000000f00 */
[----:B------:R-:W4:Y:S03]  /*0720*/  LDG.E.64 R10, desc[UR8][R14.64+0x40] ;  /* 0x000040080e0a7981 */ /* 0x000f26000c1e1b00 */
[----:B------:R-:W-:Y:S02]  /*0730*/  FSEL R25, R25, R26, P0 ;  /* 0x0000001a19197208 */ /* 0x000fe40000000000 */
[----:B------:R-:W-:-:S06]  /*0740*/  SEL R24, R27, R24, P0 ;  /* 0x000000181b187207 */ /* 0x000fcc0000000000 */
[----:B------:R-:W-:-:S06]  /*0750*/  @P1 LOP3.LUT R25, R26, 0x80000, RZ, 0xfc, !PT ;  /* 0x000800001a191812 */ /* 0x000fcc00078efcff */
[----:B------:R-:W-:Y:S01]  /*0760*/  DSETP.MAX.AND P0, P1, R24, R18, PT ;  /* 0x000000121800722a */ /* 0x000fe2000390f000 */
[----:B------:R-:W-:Y:S02]  /*0770*/  IMAD.MOV.U32 R26, RZ, RZ, R24 ;  /* 0x000000ffff1a7224 */ /* 0x000fe400078e0018 */
[----:B------:R-:W-:-:S03]  /*0780*/  IMAD.MOV.U32 R27, RZ, RZ, R18 ;  /* 0x000000ffff1b7224 */ /* 0x000fc600078e0012 */
[----:B------:R-:W-:Y:S02]  /*0790*/  FSEL R25, R25, R19, P0 ;  /* 0x0000001319197208 */ /* 0x000fe40000000000 */
[----:B------:R-:W-:-:S06]  /*07a0*/  SEL R18, R26, R27, P0 ;  /* 0x0000001b1a127207 */ /* 0x000fcc0000000000 */
[----:B------:R-:W-:-:S05]  /*07b0*/  @P1 LOP3.LUT R25, R19, 0x80000, RZ, 0xfc, !PT ;  /* 0x0008000013191812 */ /* 0x000fca00078efcff */
[----:B------:R-:W-:-:S06]  /*07c0*/  IMAD.MOV.U32 R19, RZ, RZ, R25 ;  /* 0x000000ffff137224 */ /* 0x000fcc00078e0019 */
[----:B------:R-:W-:Y:S01]  /*07d0*/  DSETP.MAX.AND P0, P1, R18, R20, PT ;  /* 0x000000141200722a */ /* 0x000fe2000390f000 */
[----:B------:R-:W-:Y:S02]  /*07e0*/  IMAD.MOV.U32 R26, RZ, RZ, R21 ;  /* 0x000000ffff1a7224 */ /* 0x000fe400078e0015 */
[----:B------:R-:W-:-:S03]  /*07f0*/  IMAD.MOV.U32 R24, RZ, RZ, R18 ;  /* 0x000000ffff187224 */ /* 0x000fc600078e0012 */
[----:B------:R-:W-:Y:S02]  /*0800*/  FSEL R19, R19, R26, P0 ;  /* 0x0000001a13137208 */ /* 0x000fe40000000000 */
[----:B------:R-:W-:-:S06]  /*0810*/  SEL R18, R24, R20, P0 ;  /* 0x0000001418127207 */ /* 0x000fcc0000000000 */
[----:B------:R-:W-:-:S05]  /*0820*/  @P1 LOP3.LUT R19, R26, 0x80000, RZ, 0xfc, !PT ;  /* 0x000800001a131812 */ /* 0x000fca00078efcff */
[----:B------:R-:W-:Y:S02]  /*0830*/  IMAD.MOV.U32 R20, RZ, RZ, R19 ;  /* 0x000000ffff147224 */ /* 0x000fe400078e0013 */
[----:B------:R-:W-:Y:S02]  /*0840*/  VIADD R8, R8, 0x10 ;  /* 0x0000001008087836 */ /* 0x000fe40000000000 */
[----:B------:R-:W-:Y:S01]  /*0850*/  VIADD R2, R2, 0x10 ;  /* 0x0000001002027836 */ /* 0x000fe20000000000 */
[----:B--2---:R-:W-:Y:S01]  /*0860*/  DSETP.MAX.AND P0, P1, R18, R22, PT ;  /* 0x000000161200722a */ /* 0x004fe2000390f000 */
[----:B------:R-:W-:-:S05]  /*0870*/  IMAD.MOV.U32 R21, RZ, RZ, R23 ;  /* 0x000000ffff157224 */ /* 0x000fca00078e0017 */
[----:B------:R-:W-:Y:S02]  /*0880*/  FSEL R25, R20, R21, P0 ;  /* 0x0000001514197208 */ /* 0x000fe40000000000 */
[----:B------:R-:W-:-:S06]  /*0890*/  SEL R18, R18, R22, P0 ;  /* 0x0000001612127207 */ /* 0x000fcc0000000000 */
[----:B------:R-:W-:-:S05]  /*08a0*/  @P1 LOP3.LUT R25, R21, 0x80000, RZ, 0xfc, !PT ;  /* 0x0008000015191812 */ /* 0x000fca00078efcff */
[----:B------:R-:W-:-:S06]  /*08b0*/  IMAD.MOV.U32 R19, RZ, RZ, R25 ;  /* 0x000000ffff137224 */ /* 0x000fcc00078e0019 */
[----:B---3--:R-:W-:Y:S01]  /*08c0*/  DSETP.MAX.AND P0, P1, R18, R12, PT ;  /* 0x0000000c1200722a */ /* 0x008fe2000390f000 */
[----:B------:R-:W-:Y:S02]  /*08d0*/  IMAD.MOV.U32 R21, RZ, RZ, R13 ;  /* 0x000000ffff157224 */ /* 0x000fe400078e000d */
[----:B------:R-:W-:-:S05]  /*08e0*/  IMAD.MOV.U32 R20, RZ, RZ, R19 ;  /* 0x000000ffff147224 */ /* 0x000fca00078e0013 */
[----:B------:R-:W-:-:S06]  /*08f0*/  FSEL R23, R20, R21, P0 ;  /* 0x0000001514177208 */ /* 0x000fcc0000000000 */
[----:B------:R-:W-:Y:S02]  /*0900*/  @P1 LOP3.LUT R23, R21, 0x80000, RZ, 0xfc, !PT ;  /* 0x0008000015171812 */ /* 0x000fe400078efcff */
[----:B------:R-:W-:-:S03]  /*0910*/  SEL R12, R18, R12, P0 ;  /* 0x0000000c120c7207 */ /* 0x000fc60000000000 */
[----:B------:R-:W-:-:S06]  /*0920*/  IMAD.MOV.U32 R13, RZ, RZ, R23 ;  /* 0x000000ffff0d7224 */ /* 0x000fcc00078e0017 */
[----:B----4-:R-:W-:Y:S01]  /*0930*/  DSETP.MAX.AND P0, P1, R12, R16, PT ;  /* 0x000000100c00722a */ /* 0x010fe2000390f000 */
[----:B------:R-:W-:Y:S01]  /*0940*/  IMAD.MOV.U32 R18, RZ, RZ, R13 ;  /* 0x000000ffff127224 */ /* 0x000fe200078e000d */
[----:B------:R-:W-:-:S04]  /*0950*/  MOV R19, R17 ;  /* 0x0000001100137202 */ /* 0x000fc80000000f00 */
[----:B------:R-:W-:Y:S02]  /*0960*/  FSEL R21, R18, R19, P0 ;  /* 0x0000001312157208 */ /* 0x000fe40000000000 */
[----:B------:R-:W-:-:S06]  /*0970*/  SEL R12, R12, R16, P0 ;  /* 0x000000100c0c7207 */ /* 0x000fcc0000000000 */
[----:B------:R-:W-:-:S05]  /*0980*/  @P1 LOP3.LUT R21, R19, 0x80000, RZ, 0xfc, !PT ;  /* 0x0008000013151812 */ /* 0x000fca00078efcff */
[----:B------:R-:W-:Y:S01]  /*0990*/  IMAD.MOV.U32 R13, RZ, RZ, R21 ;  /* 0x000000ffff0d7224 */ /* 0x000fe200078e0015 */
[----:B------:R-:W-:-:S05]  /*09a0*/  ISETP.NE.AND P0, PT, R8, RZ, PT ;  /* 0x000000ff0800720c */ /* 0x000fca0003f05270 */
[----:B------:R-:W-:Y:S01]  /*09b0*/  DSETP.MAX.AND P2, P3, R12, R10, PT ;  /* 0x0000000a0c00722a */ /* 0x000fe20003b4f000 */
[----:B------:R-:W-:Y:S01]  /*09c0*/  IMAD.MOV.U32 R18, RZ, RZ, R11 ;  /* 0x000000ffff127224 */ /* 0x000fe200078e000b */
[----:B------:R-:W-:Y:S01]  /*09d0*/  IADD3 R14, P1, PT, R14, 0x80, RZ ;  /* 0x000000800e0e7810 */ /* 0x000fe20007f3e0ff */
[----:B------:R-:W-:-:S03]  /*09e0*/  IMAD.MOV.U32 R16, RZ, RZ, R12 ;  /* 0x000000ffff107224 */ /* 0x000fc600078e000c */
[----:B------:R-:W-:Y:S01]  /*09f0*/  FSEL R13, R13, R18, P2 ;  /* 0x000000120d0d7208 */ /* 0x000fe20001000000 */
[----:B------:R-:W-:Y:S01]  /*0a00*/  IMAD.X R15, RZ, RZ, R15, P1 ;  /* 0x000000ffff0f7224 */ /* 0x000fe200008e060f */
[----:B------:R-:W-:-:S06]  /*0a10*/  SEL R12, R16, R10, P2 ;  /* 0x0000000a100c7207 */ /* 0x000fcc0001000000 */
[----:B------:R-:W-:Y:S01]  /*0a20*/  @P3 LOP3.LUT R13, R18, 0x80000, RZ, 0xfc, !PT ;  /* 0x00080000120d3812 */ /* 0x000fe200078efcff */
[----:B------:R-:W-:Y:S06]  /*0a30*/  @P0 BRA `(.L_x_5) ;  /* 0xfffffff400e00947 */ /* 0x000fec000383ffff */
[----:B------:R-:W-:-:S07]  /*0a40*/  VIADD R27, R2, 0x1 ;  /* 0x00000001021b7836 */ /* 0x000fce0000000000 */
.L_x_4:
[----:B------:R-:W-:-:S13]  /*0a50*/  ISETP.NE.AND P0, PT, R7, RZ, PT ;  /* 0x000000ff0700720c */ /* 0x000fda0003f05270 */
[----:B------:R-:W-:Y:S05]  /*0a60*/  @!P0 BRA `(.L_x_3) ;  /* 0x0000000400f48947 */ /* 0x000fea0003800000 */
[----:B------:R-:W-:Y:S02]  /*0a70*/  ISETP.GE.U32.AND P1, PT, R7, 0x8, PT ;  /* 0x000000080700780c */ /* 0x000fe40003f26070 */
[----:B------:R-:W-:-:S04]  /*0a80*/  LOP3.LUT R2, R6, 0x7, RZ, 0xc0, !PT ;  /* 0x0000000706027812 */ /* 0x000fc800078ec0ff */
[----:B------:R-:W-:-:S07]  /*0a90*/  ISETP.NE.AND P0, PT, R2, RZ, PT ;  /* 0x000000ff0200720c */ /* 0x000fce0003f05270 */
[----:B------:R-:W-:Y:S06]  /*0aa0*/  @!P1 BRA `(.L_x_6) ;  /* 0x0000000400109947 */ /* 0x000fec0003800000 */
[----:B------:R-:W-:-:S05]  /*0ab0*/  IMAD.WIDE R10, R27, 0x8, R4 ;  /* 0x000000081b0a7825 */ /* 0x000fca00078e0204 */
        /* <DEDUP_REMOVED lines=9> */
[----:B------:R-:W-:Y:S01]  /*0b50*/  IMAD.MOV.U32 R8, RZ, RZ, R14 ;  /* 0x000000ffff087224 */ /* 0x000fe200078e000e */
[----:B------:R-:W2:Y:S01]  /*0b60*/  LDG.E.64 R12, desc[UR8][R10.64+0x30] ;  /* 0x000030080a0c7981 */ /* 0x000ea2000c1e1b00 */
[----:B------:R-:W-:-:S03]  /*0b70*/  IMAD.MOV.U32 R26, RZ, RZ, R15 ;  /* 0x000000ffff1a7224 */ /* 0x000fc600078e000f */
[----:B------:R0:W2:Y:S02]  /*0b80*/  LDG.E.64 R14, desc[UR8][R10.64+0x38] ;  /* 0x000038080a0e7981 */ /* 0x0000a4000c1e1b00 */
[----:B------:R-:W-:Y:S02]  /*0b90*/  FSEL R7, R7, R26, P1 ;  /* 0x0000001a07077208 */ /* 0x000fe40000800000 */
[----:B------:R-:W-:-:S04]  /*0ba0*/  SEL R28, R29, R8, P1 ;  /* 0x000000081d1c7207 */ /* 0x000fc80000800000 */
[----:B------:R-:W-:-:S04]  /*0bb0*/  @P2 LOP3.LUT R7, R26, 0x80000, RZ, 0xfc, !PT ;  /* 0x000800001a072812 */ /* 0x000fc800078efcff */
[----:B------:R-:W-:-:S06]  /*0bc0*/  MOV R29, R7 ;  /* 0x00000007001d7202 */ /* 0x000fcc0000000f00 */
[----:B---3--:R-:W-:Y:S01]  /*0bd0*/  DSETP.MAX.AND P1, P2, R28, R16, PT ;  /* 0x000000101c00722a */ /* 0x008fe20003a2f000 */
[----:B------:R-:W-:Y:S02]  /*0be0*/  IMAD.MOV.U32 R8, RZ, RZ, R17 ;  /* 0x000000ffff087224 */ /* 0x000fe400078e0011 */
[----:B------:R-:W-:-:S03]  /*0bf0*/  IMAD.MOV.U32 R7, RZ, RZ, R28 ;  /* 0x000000ffff077224 */ /* 0x000fc600078e001c */
[----:B------:R-:W-:Y:S02]  /*0c00*/  FSEL R29, R29, R8, P1 ;  /* 0x000000081d1d7208 */ /* 0x000fe40000800000 */
[----:B0-----:R-:W-:-:S06]  /*0c10*/  SEL R10, R7, R16, P1 ;  /* 0x00000010070a7207 */ /* 0x001fcc0000800000 */
[----:B------:R-:W-:-:S05]  /*0c20*/  @P2 LOP3.LUT R29, R8, 0x80000, RZ, 0xfc, !PT ;  /* 0x00080000081d2812 */ /* 0x000fca00078efcff */
[----:B------:R-:W-:-:S06]  /*0c30*/  IMAD.MOV.U32 R11, RZ, RZ, R29 ;  /* 0x000000ffff0b7224 */ /* 0x000fcc00078e001d */
[----:B----4-:R-:W-:Y:S01]  /*0c40*/  DSETP.MAX.AND P1, P2, R10, R18, PT ;  /* 0x000000120a00722a */ /* 0x010fe20003a2f000 */
[----:B------:R-:W-:Y:S02]  /*0c50*/  IMAD.MOV.U32 R8, RZ, RZ, R19 ;  /* 0x000000ffff087224 */ /* 0x000fe400078e0013 */
[----:B------:R-:W-:-:S05]  /*0c60*/  IMAD.MOV.U32 R7, RZ, RZ, R11 ;  /* 0x000000ffff077224 */ /* 0x000fca00078e000b */
[----:B------:R-:W-:-:S06]  /*0c70*/  FSEL R7, R7, R8, P1 ;  /* 0x0000000807077208 */ /* 0x000fcc0000800000 */
[----:B------:R-:W-:Y:S02]  /*0c80*/  @P2 LOP3.LUT R7, R8, 0x80000, RZ, 0xfc, !PT ;  /* 0x0008000008072812 */ /* 0x000fe400078efcff */
[----:B------:R-:W-:-:S03]  /*0c90*/  SEL R10, R10, R18, P1 ;  /* 0x000000120a0a7207 */ /* 0x000fc60000800000 */
[----:B------:R-:W-:-:S06]  /*0ca0*/  IMAD.MOV.U32 R11, RZ, RZ, R7 ;  /* 0x000000ffff0b7224 */ /* 0x000fcc00078e0007 */
[----:B------:R-:W-:Y:S01]  /*0cb0*/  DSETP.MAX.AND P1, P2, R10, R20, PT ;  /* 0x000000140a00722a */ /* 0x000fe20003a2f000 */
        /* <DEDUP_REMOVED lines=14> */
[----:B------:R-:W-:Y:S01]  /*0da0*/  IMAD.MOV.U32 R7, RZ, RZ, R11 ;  /* 0x000000ffff077224 */ /* 0x000fe200078e000b */
[----:B------:R-:W-:-:S04]  /*0db0*/  MOV R8, R25 ;  /* 0x0000001900087202 */ /* 0x000fc80000000f00 */
[----:B------:R-:W-:Y:S02]  /*0dc0*/  FSEL R7, R7, R8, P1 ;  /* 0x0000000807077208 */ /* 0x000fe40000800000 */
[----:B------:R-:W-:-:S06]  /*0dd0*/  SEL R10, R10, R24, P1 ;  /* 0x000000180a0a7207 */ /* 0x000fcc0000800000 */
[----:B------:R-:W-:-:S05]  /*0de0*/  @P2 LOP3.LUT R7, R8, 0x80000, RZ, 0xfc, !PT ;  /* 0x0008000008072812 */ /* 0x000fca00078efcff */
[----:B------:R-:W-:-:S04]  /*0df0*/  IMAD.MOV.U32 R11, RZ, RZ, R7 ;  /* 0x000000ffff0b7224 */ /* 0x000fc800078e0007 */
[----:B------:R-:W-:Y:S02]  /*0e00*/  IMAD.MOV.U32 R7, RZ, RZ, R11 ;  /* 0x000000ffff077224 */ /* 0x000fe400078e000b */
[----:B------:R-:W-:Y:S01]  /*0e10*/  VIADD R27, R27, 0x8 ;  /* 0x000000081b1b7836 */ /* 0x000fe20000000000 */
[----:B--2---:R-:W-:Y:S01]  /*0e20*/  DSETP.MAX.AND P1, P2, R10, R12, PT ;  /* 0x0000000c0a00722a */ /* 0x004fe20003a2f000 */
[----:B------:R-:W-:-:S05]  /*0e30*/  IMAD.MOV.U32 R8, RZ, RZ, R13 ;  /* 0x000000ffff087224 */ /* 0x000fca00078e000d */
        /* <DEDUP_REMOVED lines=10> */
[----:B------:R-:W-:-:S07]  /*0ee0*/  IMAD.MOV.U32 R13, RZ, RZ, R7 ;  /* 0x000000ffff0d7224 */ /* 0x000fce00078e0007 */
.L_x_6:
        /* <DEDUP_REMOVED lines=9> */
[----:B------:R0:W4:Y:S01]  /*0f80*/  LDG.E.64 R6, desc[UR8][R18.64+0x18] ;  /* 0x0000180812067981 */ /* 0x000122000c1e1b00 */
[----:B-----5:R-:W-:-:S02]  /*0f90*/  IMAD.MOV.U32 R2, RZ, RZ, R13 ;  /* 0x000000ffff027224 */ /* 0x020fc400078e000d */
[----:B------:R-:W-:Y:S01]  /*0fa0*/  VIADD R27, R27, 0x4 ;  /* 0x000000041b1b7836 */ /* 0x000fe20000000000 */
[----:B--2---:R-:W-:Y:S01]  /*0fb0*/  DSETP.MAX.AND P1, P2, R12, R16, PT ;  /* 0x000000100c00722a */ /* 0x004fe20003a2f000 */
[----:B------:R-:W-:Y:S01]  /*0fc0*/  IMAD.MOV.U32 R21, RZ, RZ, R17 ;  /* 0x000000ffff157224 */ /* 0x000fe200078e0011 */
[----:B---3--:R-:W-:-:S04]  /*0fd0*/  MOV R17, R15 ;  /* 0x0000000f00117202 */ /* 0x008fc80000000f00 */
[----:B------:R-:W-:Y:S02]  /*0fe0*/  FSEL R23, R2, R21, P1 ;  /* 0x0000001502177208 */ /* 0x000fe40000800000 */
[----:B------:R-:W-:-:S06]  /*0ff0*/  SEL R12, R12, R16, P1 ;  /* 0x000000100c0c7207 */ /* 0x000fcc0000800000 */
[----:B------:R-:W-:-:S05]  /*1000*/  @P2 LOP3.LUT R23, R21, 0x80000, RZ, 0xfc, !PT ;  /* 0x0008000015172812 */ /* 0x000fca00078efcff */
[----:B------:R-:W-:-:S04]  /*1010*/  IMAD.MOV.U32 R13, RZ, RZ, R23 ;  /* 0x000000ffff0d7224 */ /* 0x000fc800078e0017 */
[----:B------:R-:W-:Y:S02]  /*1020*/  IMAD.MOV.U32 R2, RZ, RZ, R13 ;  /* 0x000000ffff027224 */ /* 0x000fe400078e000d */
[----:B------:R-:W-:Y:S01]  /*1030*/  DSETP.MAX.AND P1, P2, R12, R14, PT ;  /* 0x0000000e0c00722a */ /* 0x000fe20003a2f000 */
[----:B----4-:R-:W-:-:S05]  /*1040*/  IMAD.MOV.U32 R15, RZ, RZ, R11 ;  /* 0x000000ffff0f7224 */ /* 0x010fca00078e000b */
[----:B0-----:R-:W-:Y:S02]  /*1050*/  FSEL R19, R2, R17, P1 ;  /* 0x0000001102137208 */ /* 0x001fe40000800000 */
[----:B------:R-:W-:-:S06]  /*1060*/  SEL R12, R12, R14, P1 ;  /* 0x0000000e0c0c7207 */ /* 0x000fcc0000800000 */
[----:B------:R-:W-:-:S05]  /*1070*/  @P2 LOP3.LUT R19, R17, 0x80000, RZ, 0xfc, !PT ;  /* 0x0008000011132812 */ /* 0x000fca00078efcff */
[----:B------:R-:W-:-:S04]  /*1080*/  IMAD.MOV.U32 R13, RZ, RZ, R19 ;  /* 0x000000ffff0d7224 */ /* 0x000fc800078e0013 */
[----:B------:R-:W-:Y:S02]  /*1090*/  IMAD.MOV.U32 R2, RZ, RZ, R13 ;  /* 0x000000ffff027224 */ /* 0x000fe400078e000d */
[----:B------:R-:W-:Y:S01]  /*10a0*/  DSETP.MAX.AND P1, P2, R12, R10, PT ;  /* 0x0000000a0c00722a */ /* 0x000fe20003a2f000 */
[----:B------:R-:W-:-:S05]  /*10b0*/  IMAD.MOV.U32 R13, RZ, RZ, R6 ;  /* 0x000000ffff0d7224 */ /* 0x000fca00078e0006 */
[----:B------:R-:W-:Y:S02]  /*10c0*/  FSEL R17, R2, R15, P1 ;  /* 0x0000000f02117208 */ /* 0x000fe40000800000 */
[----:B------:R-:W-:-:S06]  /*10d0*/  SEL R10, R12, R10, P1 ;  /* 0x0000000a0c0a7207 */ /* 0x000fcc0000800000 */
[----:B------:R-:W-:-:S05]  /*10e0*/  @P2 LOP3.LUT R17, R15, 0x80000, RZ, 0xfc, !PT ;  /* 0x000800000f112812 */ /* 0x000fca00078efcff */
[----:B------:R-:W-:-:S04]  /*10f0*/  IMAD.MOV.U32 R11, RZ, RZ, R17 ;  /* 0x000000ffff0b7224 */ /* 0x000fc800078e0011 */
[----:B------:R-:W-:Y:S02]  /*1100*/  IMAD.MOV.U32 R2, RZ, RZ, R11 ;  /* 0x000000ffff027224 */ /* 0x000fe400078e000b */
[----:B------:R-:W-:-:S06]  /*1110*/  DSETP.MAX.AND P1, P2, R10, R6, PT ;  /* 0x000000060a00722a */ /* 0x000fcc0003a2f000 */
[----:B------:R-:W-:Y:S02]  /*1120*/  FSEL R15, R2, R7, P1 ;  /* 0x00000007020f7208 */ /* 0x000fe40000800000 */
[----:B------:R-:W-:-:S06]  /*1130*/  SEL R12, R10, R13, P1 ;  /* 0x0000000d0a0c7207 */ /* 0x000fcc0000800000 */
[----:B------:R-:W-:-:S05]  /*1140*/  @P2 LOP3.LUT R15, R7, 0x80000, RZ, 0xfc, !PT ;  /* 0x00080000070f2812 */ /* 0x000fca00078efcff */
[----:B------:R-:W-:-:S07]  /*1150*/  IMAD.MOV.U32 R13, RZ, RZ, R15 ;  /* 0x000000ffff0d7224 */ /* 0x000fce00078e000f */
.L_x_7:
[----:B------:R-:W-:Y:S05]  /*1160*/  @!P0 BRA `(.L_x_3) ;  /* 0x0000000000348947 */ /* 0x000fea0003800000 */
[----:B------:R-:W-:-:S07]  /*1170*/  IMAD.MOV R8, RZ, RZ, -R8 ;  /* 0x000000ffff087224 */ /* 0x000fce00078e0a08 */
.L_x_8:
[----:B------:R-:W-:-:S06]  /*1180*/  IMAD.WIDE R6, R27, 0x8, R4 ;  /* 0x000000081b067825 */ /* 0x000fcc00078e0204 */
[----:B------:R-:W2:Y:S01]  /*1190*/  LDG.E.64 R6, desc[UR8][R6.64] ;  /* 0x0000000806067981 */ /* 0x000ea2000c1e1b00 */
[----:B------:R-:W-:Y:S02]  /*11a0*/  VIADD R8, R8, 0x1 ;  /* 0x0000000108087836 */ /* 0x000fe40000000000 */
[----:B-----5:R-:W-:Y:S02]  /*11b0*/  IMAD.MOV.U32 R11, RZ, RZ, R13 ;  /* 0x000000ffff0b7224 */ /* 0x020fe400078e000d */
[----:B------:R-:W-:Y:S01]  /*11c0*/  VIADD R27, R27, 0x1 ;  /* 0x000000011b1b7836 */ /* 0x000fe20000000000 */
[----:B------:R-:W-:Y:S01]  /*11d0*/  ISETP.NE.AND P0, PT, R8, RZ, PT ;  /* 0x000000ff0800720c */ /* 0x000fe20003f05270 */
[----:B--2---:R-:W-:Y:S01]  /*11e0*/  DSETP.MAX.AND P1, P2, R6, R12, PT ;  /* 0x0000000c0600722a */ /* 0x004fe20003a2f000 */
[----:B------:R-:W-:-:S05]  /*11f0*/  MOV R2, R7 ;  /* 0x0000000700027202 */ /* 0x000fca0000000f00 */
[----:B------:R-:W-:Y:S02]  /*1200*/  FSEL R13, R2, R11, P1 ;  /* 0x0000000b020d7208 */ /* 0x000fe40000800000 */
[----:B------:R-:W-:-:S06]  /*1210*/  SEL R12, R6, R12, P1 ;  /* 0x0000000c060c7207 */ /* 0x000fcc0000800000 */
[----:B------:R-:W-:Y:S01]  /*1220*/  @P2 LOP3.LUT R13, R11, 0x80000, RZ, 0xfc, !PT ;  /* 0x000800000b0d2812 */ /* 0x000fe200078efcff */
[----:B------:R-:W-:Y:S06]  /*1230*/  @P0 BRA `(.L_x_8) ;  /* 0xfffffffc00d00947 */ /* 0x000fec000383ffff */
.L_x_3:
[----:B------:R-:W-:Y:S02]  /*1240*/  ISETP.GE.AND P0, PT, R0, 0x1, PT ;  /* 0x000000010000780c */ /* 0x000fe40003f06270 */
[----:B------:R-:W-:-:S11]  /*1250*/  CS2R R10, SRZ ;  /* 0x00000000000a7805 */ /* 0x000fd6000001ff00 */
[----:B------:R-:W-:Y:S05]  /*1260*/  @!P0 BRA `(.L_x_9) ;  /* 0x0000000c00048947 */ /* 0x000fea0003800000 */
[----:B------:R-:W-:Y:S01]  /*1270*/  ISETP.NE.AND P0, PT, R0, 0x1, PT ;  /* 0x000000010000780c */ /* 0x000fe20003f05270 */
[----:B------:R-:W-:Y:S01]  /*1280*/  IMAD.MOV.U32 R2, RZ, RZ, RZ ;  /* 0x000000ffff027224 */ /* 0x000fe200078e00ff */
[----:B------:R-:W-:-:S11]  /*1290*/  CS2R R10, SRZ ;  /* 0x00000000000a7805 */ /* 0x000fd6000001ff00 */
[----:B------:R-:W-:Y:S05]  /*12a0*/  @!P0 BRA `(.L_x_10) ;  /* 0x0000000400d88947 */ /* 0x000fea0003800000 */
[----:B------:R-:W0:Y:S01]  /*12b0*/  LDCU.64 UR4, c[0x0][0x390] ;  /* 0x00007200ff0477ac */ /* 0x000e220008000a00 */
[----:B------:R-:W-:Y:S01]  /*12c0*/  IADD3 R6, P0, PT, R4, 0x8, RZ ;  /* 0x0000000804067810 */ /* 0x000fe20007f1e0ff */
[----:B------:R-:W-:Y:S01]  /*12d0*/  IMAD.MOV.U32 R8, RZ, RZ, R3 ;  /* 0x000000ffff087224 */ /* 0x000fe200078e0003 */
[----:B------:R-:W-:Y:S02]  /*12e0*/  LOP3.LUT R2, R0, 0x7ffffffe, RZ, 0xc0, !PT ;  /* 0x7ffffffe00027812 */ /* 0x000fe400078ec0ff */
[----:B------:R-:W-:Y:S01]  /*12f0*/  CS2R R10, SRZ ;  /* 0x00000000000a7805 */ /* 0x000fe2000001ff00 */
[----:B------:R-:W-:Y:S02]  /*1300*/  IMAD.X R7, RZ, RZ, R5, P0 ;  /* 0x000000ffff077224 */ /* 0x000fe400000e0605 */
[----:B------:R-:W-:Y:S01]  /*1310*/  IMAD.MOV R0, RZ, RZ, -R2 ;  /* 0x000000ffff007224 */ /* 0x000fe200078e0a02 */
[----:B0-----:R-:W-:-:S04]  /*1320*/  UIADD3 UR4, UP0, UPT, UR4, 0x8, URZ ;  /* 0x0000000804047890 */ /* 0x001fc8000ff1e0ff */
[----:B------:R-:W-:-:S12]  /*1330*/  UIADD3.X UR5, UPT, UPT, URZ, UR5, URZ, UP0, !UPT ;  /* 0x00000005ff057290 */ /* 0x000fd800087fe4ff */
.L_x_15:
[----:B------:R-:W2:Y:S01]  /*1340*/  LDG.E.64 R14, desc[UR8][R6.64+-0x8] ;  /* 0xfffff808060e7981 */ /* 0x000ea2000c1e1b00 */
[----:B------:R-:W-:Y:S01]  /*1350*/  IMAD.MOV.U32 R16, RZ, RZ, 0x652b82fe ;  /* 0x652b82feff107424 */ /* 0x000fe200078e00ff */
[----:B------:R-:W-:Y:S01]  /*1360*/  UMOV UR6, 0xfefa39ef ;  /* 0xfefa39ef00067882 */ /* 0x000fe20000000000 */
[----:B------:R-:W-:Y:S01]  /*1370*/  IMAD.MOV.U32 R17, RZ, RZ, 0x3ff71547 ;  /* 0x3ff71547ff117424 */ /* 0x000fe200078e00ff */
[----:B------:R-:W-:Y:S01]  /*1380*/  UMOV UR7, 0x3fe62e42 ;  /* 0x3fe62e4200077882 */ /* 0x000fe20000000000 */
        /* <DEDUP_REMOVED lines=20> */
[----:B------:R-:W-:Y:S01]  /*14d0*/  BSSY.RECONVERGENT B0, `(.L_x_11) ;  /* 0x0000023000007945 */ /* 0x000fe20003800200 */
[----:B--2--5:R-:W-:-:S08]  /*14e0*/  DADD R14, R14, -R12 ;  /* 0x000000000e0e7229 */ /* 0x024fd0000000080c */
[----:B------:R-:W-:Y:S02]  /*14f0*/  DFMA R18, R14, R16, 6.75539944105574400000e+15 ;  /* 0x433800000e12742b */ /* 0x000fe40000000010 */
[----:B------:R-:W-:-:S06]  /*1500*/  FSETP.GEU.AND P0, PT, |R15|, 4.1917929649353027344, PT ;  /* 0x4086232b0f00780b */ /* 0x000fcc0003f0e200 */
[----:B------:R-:W-:-:S08]  /*1510*/  DADD R24, R18, -6.75539944105574400000e+15 ;  /* 0xc338000012187429 */ /* 0x000fd00000000000 */
[----:B------:R-:W-:-:S08]  /*1520*/  DFMA R20, R24, -UR6, R14 ;  /* 0x8000000618147c2b */ /* 0x000fd0000800000e */
[----:B------:R-:W-:Y:S01]  /*1530*/  DFMA R24, R24, -UR10, R20 ;  /* 0x8000000a18187c2b */ /* 0x000fe20008000014 */
[----:B------:R-:W-:Y:S02]  /*1540*/  IMAD.MOV.U32 R20, RZ, RZ, -0x35dec16 ;  /* 0xfca213eaff147424 */ /* 0x000fe400078e00ff */
[----:B------:R-:W-:-:S06]  /*1550*/  IMAD.MOV.U32 R21, RZ, RZ, 0x3e928af3 ;  /* 0x3e928af3ff157424 */ /* 0x000fcc00078e00ff */
[----:B------:R-:W-:-:S08]  /*1560*/  DFMA R22, R24, UR12, R20 ;  /* 0x0000000c18167c2b */ /* 0x000fd00008000014 */
[----:B------:R-:W-:-:S08]  /*1570*/  DFMA R22, R24, R22, UR14 ;  /* 0x0000000e18167e2b */ /* 0x000fd00008000016 */
[----:B------:R-:W-:-:S08]  /*1580*/  DFMA R22, R24, R22, UR16 ;  /* 0x0000001018167e2b */ /* 0x000fd00008000016 */
[----:B------:R-:W-:-:S08]  /*1590*/  DFMA R22, R24, R22, UR18 ;  /* 0x0000001218167e2b */ /* 0x000fd00008000016 */
[----:B------:R-:W-:-:S08]  /*15a0*/  DFMA R22, R24, R22, UR20 ;  /* 0x0000001418167e2b */ /* 0x000fd00008000016 */
[----:B------:R-:W-:-:S08]  /*15b0*/  DFMA R22, R24, R22, UR22 ;  /* 0x0000001618167e2b */ /* 0x000fd00008000016 */
[----:B------:R-:W-:-:S08]  /*15c0*/  DFMA R22, R24, R22, UR24 ;  /* 0x0000001818167e2b */ /* 0x000fd00008000016 */
[----:B------:R-:W-:-:S08]  /*15d0*/  DFMA R22, R24, R22, UR26 ;  /* 0x0000001a18167e2b */ /* 0x000fd00008000016 */
[----:B------:R-:W-:-:S08]  /*15e0*/  DFMA R22, R24, R22, UR28 ;  /* 0x0000001c18167e2b */ /* 0x000fd00008000016 */
[----:B------:R-:W-:-:S08]  /*15f0*/  DFMA R22, R24, R22, 1 ;  /* 0x3ff000001816742b */ /* 0x000fd00000000016 */
[----:B------:R-:W-:-:S10]  /*1600*/  DFMA R22, R24, R22, 1 ;  /* 0x3ff000001816742b */ /* 0x000fd40000000016 */
[----:B------:R-:W-:Y:S02]  /*1610*/  IMAD R25, R18, 0x100000, R23 ;  /* 0x0010000012197824 */ /* 0x000fe400078e0217 */
[----:B------:R-:W-:Y:S01]  /*1620*/  IMAD.MOV.U32 R24, RZ, RZ, R22 ;  /* 0x000000ffff187224 */ /* 0x000fe200078e0016 */
[----:B------:R-:W-:Y:S06]  /*1630*/  @!P0 BRA `(.L_x_12) ;  /* 0x0000000000308947 */ /* 0x000fec0003800000 */
[----:B------:R-:W-:Y:S01]  /*1640*/  FSETP.GEU.AND P1, PT, |R15|, 4.2275390625, PT ;  /* 0x408748000f00780b */ /* 0x000fe20003f2e200 */
[C---:B------:R-:W-:Y:S02]  /*1650*/  DSETP.GEU.AND P0, PT, R14.reuse, RZ, PT ;  /* 0x000000ff0e00722a */ /* 0x040fe40003f0e000 */
[----:B------:R-:W-:-:S10]  /*1660*/  DADD R14, R14, +INF ;  /* 0x7ff000000e0e7429 */ /* 0x000fd40000000000 */
[----:B------:R-:W-:Y:S02]  /*1670*/  @!P1 LEA.HI R19, R18, R18, RZ, 0x1 ;  /* 0x0000001212139211 */ /* 0x000fe400078f08ff */
[----:B------:R-:W-:Y:S01]  /*1680*/  FSEL R24, R14, RZ, P0 ;  /* 0x000000ff0e187208 */ /* 0x000fe20000000000 */
[----:B------:R-:W-:Y:S01]  /*1690*/  @!P1 IMAD.MOV.U32 R14, RZ, RZ, RZ ;  /* 0x000000ffff0e9224 */ /* 0x000fe200078e00ff */
[----:B------:R-:W-:Y:S02]  /*16a0*/  @!P1 SHF.R.S32.HI R19, RZ, 0x1, R19 ;  /* 0x00000001ff139819 */ /* 0x000fe40000011413 */
[----:B------:R-:W-:Y:S02]  /*16b0*/  FSEL R25, R15, RZ, P0 ;  /* 0x000000ff0f197208 */ /* 0x000fe40000000000 */
[----:B------:R-:W-:Y:S01]  /*16c0*/  @!P1 LEA R23, R19, R23, 0x14 ;  /* 0x0000001713179211 */ /* 0x000fe200078ea0ff */
[----:B------:R-:W-:-:S05]  /*16d0*/  @!P1 IMAD.IADD R18, R18, 0x1, -R19 ;  /* 0x0000000112129824 */ /* 0x000fca00078e0a13 */
[----:B------:R-:W-:-:S06]  /*16e0*/  @!P1 LEA R15, R18, 0x3ff00000, 0x14 ;  /* 0x3ff00000120f9811 */ /* 0x000fcc00078ea0ff */
[----:B------:R-:W-:-:S11]  /*16f0*/  @!P1 DMUL R24, R22, R14 ;  /* 0x0000000e16189228 */ /* 0x000fd60000000000 */
.L_x_12:
[----:B------:R-:W-:Y:S05]  /*1700*/  BSYNC.RECONVERGENT B0 ;  /* 0x0000000000007941 */ /* 0x000fea0003800200 */
.L_x_11:
[----:B------:R-:W-:Y:S02]  /*1710*/  IMAD.U32 R18, RZ, RZ, UR4 ;  /* 0x00000004ff127e24 */ /* 0x000fe4000f8e00ff */
[----:B------:R-:W-:Y:S02]  /*1720*/  IMAD.U32 R19, RZ, RZ, UR5 ;  /* 0x00000005ff137e24 */ /* 0x000fe4000f8e00ff */
[----:B------:R-:W-:-:S05]  /*1730*/  IMAD.WIDE R18, R8, 0x8, R18 ;  /* 0x0000000808127825 */ /* 0x000fca00078e0212 */
[----:B------:R0:W-:Y:S04]  /*1740*/  STG.E.64 desc[UR8][R18.64+-0x8], R24 ;  /* 0xfffff81812007986 */ /* 0x0001e8000c101b08 */
[----:B------:R-:W2:Y:S01]  /*1750*/  LDG.E.64 R14, desc[UR8][R6.64] ;  /* 0x00000008060e7981 */ /* 0x000ea2000c1e1b00 */
[----:B------:R-:W-:Y:S01]  /*1760*/  BSSY.RECONVERGENT B0, `(.L_x_13) ;  /* 0x0000022000007945 */ /* 0x000fe20003800200 */
[----:B------:R-:W-:Y:S02]  /*1770*/  DADD R10, R24, R10 ;  /* 0x00000000180a7229 */ /* 0x000fe4000000000a */
[----:B--2---:R-:W-:-:S08]  /*1780*/  DADD R14, R14, -R12 ;  /* 0x000000000e0e7229 */ /* 0x004fd0000000080c */
[----:B------:R-:W-:Y:S02]  /*1790*/  DFMA R16, R14, R16, 6.75539944105574400000e+15 ;  /* 0x433800000e10742b */ /* 0x000fe40000000010 */
[----:B------:R-:W-:-:S06]  /*17a0*/  FSETP.GEU.AND P0, PT, |R15|, 4.1917929649353027344, PT ;  /* 0x4086232b0f00780b */ /* 0x000fcc0003f0e200 */
[----:B------:R-:W-:-:S08]  /*17b0*/  DADD R22, R16, -6.75539944105574400000e+15 ;  /* 0xc338000010167429 */ /* 0x000fd00000000000 */
[----:B------:R-:W-:-:S08]  /*17c0*/  DFMA R26, R22, -UR6, R14 ;  /* 0x80000006161a7c2b */ /* 0x000fd0000800000e */
[----:B------:R-:W-:-:S08]  /*17d0*/  DFMA R26, R22, -UR10, R26 ;  /* 0x8000000a161a7c2b */ /* 0x000fd0000800001a */
        /* <DEDUP_REMOVED lines=13> */
[----:B0-----:R-:W-:Y:S06]  /*18b0*/  @!P0 BRA `(.L_x_14) ;  /* 0x0000000000308947 */ /* 0x001fec0003800000 */
[----:B------:R-:W-:Y:S01]  /*18c0*/  FSETP.GEU.AND P1, PT, |R15|, 4.2275390625, PT ;  /* 0x408748000f00780b */ /* 0x000fe20003f2e200 */
[C---:B------:R-:W-:Y:S02]  /*18d0*/  DADD R20, R14.reuse, +INF ;  /* 0x7ff000000e147429 */ /* 0x040fe40000000000 */
[----:B------:R-:W-:-:S08]  /*18e0*/  DSETP.GEU.AND P0, PT, R14, RZ, PT ;  /* 0x000000ff0e00722a */ /* 0x000fd00003f0e000 */
[----:B------:R-:W-:Y:S02]  /*18f0*/  FSEL R20, R20, RZ, P0 ;  /* 0x000000ff14147208 */ /* 0x000fe40000000000 */
[----:B------:R-:W-:Y:S02]  /*1900*/  @!P1 LEA.HI R17, R16, R16, RZ, 0x1 ;  /* 0x0000001010119211 */ /* 0x000fe400078f08ff */
[----:B------:R-:W-:Y:S02]  /*1910*/  FSEL R21, R21, RZ, P0 ;  /* 0x000000ff15157208 */ /* 0x000fe40000000000 */
[----:B------:R-:W-:-:S05]  /*1920*/  @!P1 SHF.R.S32.HI R17, RZ, 0x1, R17 ;  /* 0x00000001ff119819 */ /* 0x000fca0000011411 */
[----:B------:R-:W-:Y:S02]  /*1930*/  @!P1 IMAD.IADD R14, R16, 0x1, -R17 ;  /* 0x00000001100e9824 */ /* 0x000fe400078e0a11 */
[----:B------:R-:W-:-:S03]  /*1940*/  @!P1 IMAD R27, R17, 0x100000, R27 ;  /* 0x00100000111b9824 */ /* 0x000fc600078e021b */
[----:B------:R-:W-:Y:S01]  /*1950*/  @!P1 LEA R15, R14, 0x3ff00000, 0x14 ;  /* 0x3ff000000e0f9811 */ /* 0x000fe200078ea0ff */
[----:B------:R-:W-:-:S06]  /*1960*/  @!P1 IMAD.MOV.U32 R14, RZ, RZ, RZ ;  /* 0x000000ffff0e9224 */ /* 0x000fcc00078e00ff */
[----:B------:R-:W-:-:S11]  /*1970*/  @!P1 DMUL R20, R26, R14 ;  /* 0x0000000e1a149228 */ /* 0x000fd60000000000 */
.L_x_14:
[----:B------:R-:W-:Y:S05]  /*1980*/  BSYNC.RECONVERGENT B0 ;  /* 0x0000000000007941 */ /* 0x000fea0003800200 */
.L_x_13:
[----:B------:R0:W-:Y:S01]  /*1990*/  STG.E.64 desc[UR8][R18.64], R20 ;  /* 0x0000001412007986 */ /* 0x0001e2000c101b08 */
[----:B------:R-:W-:Y:S01]  /*19a0*/  VIADD R0, R0, 0x2 ;  /* 0x0000000200007836 */ /* 0x000fe20000000000 */
[----:B------:R-:W-:Y:S01]  /*19b0*/  IADD3 R6, P1, PT, R6, 0x10, RZ ;  /* 0x0000001006067810 */ /* 0x000fe20007f3e0ff */
[----:B------:R-:W-:Y:S01]  /*19c0*/  DADD R10, R10, R20 ;  /* 0x000000000a0a7229 */ /* 0x000fe20000000014 */
[----:B------:R-:W-:Y:S02]  /*19d0*/  VIADD R8, R8, 0x2 ;  /* 0x0000000208087836 */ /* 0x000fe40000000000 */
[----:B------:R-:W-:Y:S01]  /*19e0*/  ISETP.NE.AND P0, PT, R0, RZ, PT ;  /* 0x000000ff0000720c */ /* 0x000fe20003f05270 */
[----:B------:R-:W-:-:S12]  /*19f0*/  IMAD.X R7, RZ, RZ, R7, P1 ;  /* 0x000000ffff077224 */ /* 0x000fd800008e0607 */
[----:B0-----:R-:W-:Y:S05]  /*1a00*/  @P0 BRA `(.L_x_15) ;  /* 0xfffffff8004c0947 */ /* 0x001fea000383ffff */
.L_x_10:
[----:B------:R-:W0:Y:S02]  /*1a10*/  LDC R0, c[0x0][0x39c] ;  /* 0x0000e700ff007b82 */ /* 0x000e240000000800 */
[----:B0-----:R-:W-:-:S04]  /*1a20*/  LOP3.LUT R6, R0, 0x1, RZ, 0xc0, !PT ;  /* 0x0000000100067812 */ /* 0x001fc800078ec0ff */
[----:B------:R-:W-:-:S13]  /*1a30*/  ISETP.NE.U32.AND P0, PT, R6, 0x1, PT ;  /* 0x000000010600780c */ /* 0x000fda0003f05070 */
[----:B------:R-:W-:Y:S05]  /*1a40*/  @P0 BRA `(.L_x_9) ;  /* 0x00000004000c0947 */ /* 0x000fea0003800000 */
[----:B------:R-:W-:-:S06]  /*1a50*/  IMAD.WIDE.U32 R14, R2, 0x8, R4 ;  /* 0x00000008020e7825 */ /* 0x000fcc00078e0004 */
[----:B------:R-:W2:Y:S01]  /*1a60*/  LDG.E.64 R14, desc[UR8][R14.64] ;  /* 0x000000080e0e7981 */ /* 0x000ea2000c1e1b00 */
[----:B------:R-:W-:Y:S01]  /*1a70*/  IMAD.MOV.U32 R4, RZ, RZ, 0x652b82fe ;  /* 0x652b82feff047424 */ /* 0x000fe200078e00ff */
[----:B------:R-:W-:Y:S01]  /*1a80*/  MOV R5, 0x3ff71547 ;  /* 0x3ff7154700057802 */ /* 0x000fe20000000f00 */
[----:B------:R-:W-:Y:S01]  /*1a90*/  UMOV UR4, 0xfefa39ef ;  /* 0xfefa39ef00047882 */ /* 0x000fe20000000000 */
[----:B------:R-:W-:Y:S01]  /*1aa0*/  UMOV UR5, 0x3fe62e42 ;  /* 0x3fe62e4200057882 */ /* 0x000fe20000000000 */
[----:B------:R-:W-:Y:S01]  /*1ab0*/  IMAD.IADD R19, R3, 0x1, R2 ;  /* 0x0000000103137824 */ /* 0x000fe200078e0202 */
[----:B------:R-:W-:Y:S01]  /*1ac0*/  BSSY.RECONVERGENT B0, `(.L_x_16) ;  /* 0x0000039000007945 */ /* 0x000fe20003800200 */
[----:B--2--5:R-:W-:-:S08]  /*1ad0*/  DADD R12, R14, -R12 ;  /* 0x000000000e0c7229 */ /* 0x024fd0000000080c */
[----:B------:R-:W-:Y:S02]  /*1ae0*/  DFMA R4, R12, R4, 6.75539944105574400000e+15 ;  /* 0x433800000c04742b */ /* 0x000fe40000000004 */
[----:B------:R-:W-:-:S06]  /*1af0*/  FSETP.GEU.AND P0, PT, |R13|, 4.1917929649353027344, PT ;  /* 0x4086232b0d00780b */ /* 0x000fcc0003f0e200 */
[----:B------:R-:W-:-:S08]  /*1b00*/  DADD R6, R4, -6.75539944105574400000e+15 ;  /* 0xc338000004067429 */ /* 0x000fd00000000000 */
[----:B------:R-:W-:Y:S01]  /*1b10*/  DFMA R16, R6, -UR4, R12 ;  /* 0x8000000406107c2b */ /* 0x000fe2000800000c */
[----:B------:R-:W-:Y:S01]  /*1b20*/  UMOV UR4, 0x3b39803f ;  /* 0x3b39803f00047882 */ /* 0x000fe20000000000 */
[----:B------:R-:W-:-:S06]  /*1b30*/  UMOV UR5, 0x3c7abc9e ;  /* 0x3c7abc9e00057882 */ /* 0x000fcc0000000000 */
[----:B------:R-:W-:Y:S01]  /*1b40*/  DFMA R6, R6, -UR4, R16 ;  /* 0x8000000406067c2b */ /* 0x000fe20008000010 */
[----:B------:R-:W-:Y:S01]  /*1b50*/  UMOV UR4, 0x69ce2bdf ;  /* 0x69ce2bdf00047882 */ /* 0x000fe20000000000 */
[----:B------:R-:W-:Y:S01]  /*1b60*/  IMAD.MOV.U32 R16, RZ, RZ, -0x35dec16 ;  /* 0xfca213eaff107424 */ /* 0x000fe200078e00ff */
[----:B------:R-:W-:Y:S01]  /*1b70*/  UMOV UR5, 0x3e5ade15 ;  /* 0x3e5ade1500057882 */ /* 0x000fe20000000000 */
[----:B------:R-:W-:-:S06]  /*1b80*/  IMAD.MOV.U32 R17, RZ, RZ, 0x3e928af3 ;  /* 0x3e928af3ff117424 */ /* 0x000fcc00078e00ff */
[C---:B------:R-:W-:Y:S01]  /*1b90*/  DFMA R14, R6.reuse, UR4, R16 ;  /* 0x00000004060e7c2b */ /* 0x040fe20008000010 */
[----:B------:R-:W-:Y:S01]  /*1ba0*/  UMOV UR4, 0x62401315 ;  /* 0x6240131500047882 */ /* 0x000fe20000000000 */
[----:B------:R-:W-:Y:S01]  /*1bb0*/  UMOV UR5, 0x3ec71dee ;  /* 0x3ec71dee00057882 */ /* 0x000fe20000000000 */
[----:B------:R-:W0:Y:S05]  /*1bc0*/  LDC.64 R16, c[0x0][0x390] ;  /* 0x0000e400ff107b82 */ /* 0x000e2a0000000a00 */
[----:B------:R-:W-:Y:S01]  /*1bd0*/  DFMA R14, R6, R14, UR4 ;  /* 0x00000004060e7e2b */ /* 0x000fe2000800000e */
[----:B------:R-:W-:Y:S01]  /*1be0*/  UMOV UR4, 0x7c89eb71 ;  /* 0x7c89eb7100047882 */ /* 0x000fe20000000000 */
[----:B------:R-:W-:-:S06]  /*1bf0*/  UMOV UR5, 0x3efa0199 ;  /* 0x3efa019900057882 */ /* 0x000fcc0000000000 */
[----:B------:R-:W-:Y:S01]  /*1c00*/  DFMA R14, R6, R14, UR4 ;  /* 0x00000004060e7e2b */ /* 0x000fe2000800000e */
[----:B------:R-:W-:Y:S01]  /*1c10*/  UMOV UR4, 0x14761f65 ;  /* 0x14761f6500047882 */ /* 0x000fe20000000000 */
[----:B------:R-:W-:-:S06]  /*1c20*/  UMOV UR5, 0x3f2a01a0 ;  /* 0x3f2a01a000057882 */ /* 0x000fcc0000000000 */
[----:B------:R-:W-:Y:S01]  /*1c30*/  DFMA R14, R6, R14, UR4 ;  /* 0x00000004060e7e2b */ /* 0x000fe2000800000e */
[----:B------:R-:W-:Y:S01]  /*1c40*/  UMOV UR4, 0x1852b7af ;  /* 0x1852b7af00047882 */ /* 0x000fe20000000000 */
[----:B------:R-:W-:Y:S01]  /*1c50*/  UMOV UR5, 0x3f56c16c ;  /* 0x3f56c16c00057882 */ /* 0x000fe20000000000 */
[----:B0-----:R-:W-:-:S05]  /*1c60*/  IMAD.WIDE R16, R19, 0x8, R16 ;  /* 0x0000000813107825 */ /* 0x001fca00078e0210 */
        /* <DEDUP_REMOVED lines=12> */
[----:B------:R-:W-:-:S08]  /*1d30*/  DFMA R14, R6, R14, UR4 ;  /* 0x00000004060e7e2b */ /* 0x000fd0000800000e */
[----:B------:R-:W-:-:S08]  /*1d40*/  DFMA R14, R6, R14, 1 ;  /* 0x3ff00000060e742b */ /* 0x000fd0000000000e */
[----:B------:R-:W-:-:S10]  /*1d50*/  DFMA R14, R6, R14, 1 ;  /* 0x3ff00000060e742b */ /* 0x000fd4000000000e */
[----:B------:R-:W-:Y:S02]  /*1d60*/  IMAD R7, R4, 0x100000, R15 ;  /* 0x0010000004077824 */ /* 0x000fe400078e020f */
[----:B------:R-:W-:Y:S01]  /*1d70*/  IMAD.MOV.U32 R6, RZ, RZ, R14 ;  /* 0x000000ffff067224 */ /* 0x000fe200078e000e */
[----:B------:R-:W-:Y:S06]  /*1d80*/  @!P0 BRA `(.L_x_17) ;  /* 0x0000000000308947 */ /* 0x000fec0003800000 */
        /* <DEDUP_REMOVED lines=12> */
.L_x_17:
[----:B------:R-:W-:Y:S05]  /*1e50*/  BSYNC.RECONVERGENT B0 ;  /* 0x0000000000007941 */ /* 0x000fea0003800200 */
.L_x_16:
[----:B------:R0:W-:Y:S01]  /*1e60*/  STG.E.64 desc[UR8][R16.64], R6 ;  /* 0x0000000610007986 */ /* 0x0001e2000c101b08 */
[----:B------:R-:W-:-:S11]  /*1e70*/  DADD R10, R10, R6 ;  /* 0x000000000a0a7229 */ /* 0x000fd60000000006 */
.L_x_9:
[----:B------:R-:W-:-:S13]  /*1e80*/  ISETP.GE.AND P0, PT, R0, 0x1, PT ;  /* 0x000000010000780c */ /* 0x000fda0003f06270 */
[----:B------:R-:W-:Y:S05]  /*1e90*/  @!P0 EXIT ;  /* 0x000000000000894d */ /* 0x000fea0003800000 */
[----:B------:R-:W1:Y:S01]  /*1ea0*/  LDC.64 R4, c[0x0][0x388] ;  /* 0x0000e200ff047b82 */ /* 0x000e620000000a00 */
[C---:B------:R-:W-:Y:S01]  /*1eb0*/  ISETP.GE.U32.AND P0, PT, R0.reuse, 0x8, PT ;  /* 0x000000080000780c */ /* 0x040fe20003f06070 */
[----:B0-----:R-:W-:Y:S01]  /*1ec0*/  IMAD.MOV.U32 R6, RZ, RZ, RZ ;  /* 0x000000ffff067224 */ /* 0x001fe200078e00ff */
[----:B------:R-:W-:Y:S01]  /*1ed0*/  LOP3.LUT R25, R0, 0x7, RZ, 0xc0, !PT ;  /* 0x0000000700197812 */ /* 0x000fe200078ec0ff */
[----:B-1----:R-:W-:-:S10]  /*1ee0*/  IMAD.WIDE R8, R9, 0x4, R4 ;  /* 0x0000000409087825 */ /* 0x002fd400078e0204 */
[----:B------:R-:W-:Y:S05]  /*1ef0*/  @!P0 BRA `(.L_x_18) ;  /* 0x0000000c00d08947 */ /* 0x000fea0003800000 */
[----:B------:R-:W0:Y:S01]  /*1f00*/  LDCU.64 UR6, c[0x0][0x390] ;  /* 0x00007200ff0677ac */ /* 0x000e220008000a00 */
[----:B------:R-:W-:Y:S01]  /*1f10*/  LOP3.LUT R6, R0, 0x7ffffff8, RZ, 0xc0, !PT ;  /* 0x7ffffff800067812 */ /* 0x000fe200078ec0ff */
[----:B------:R-:W-:Y:S01]  /*1f20*/  IMAD.MOV.U32 R26, RZ, RZ, R3 ;  /* 0x000000ffff1a7224 */ /* 0x000fe200078e0003 */
[----:B------:R-:W-:Y:S01]  /*1f30*/  UMOV UR4, URZ ;  /* 0x000000ff00047c82 */ /* 0x000fe20008000000 */
[----:B0-----:R-:W-:-:S04]  /*1f40*/  UIADD3 UR5, UP0, UPT, UR6, 0x20, URZ ;  /* 0x0000002006057890 */ /* 0x001fc8000ff1e0ff */
[----:B------:R-:W-:-:S12]  /*1f50*/  UIADD3.X UR6, UPT, UPT, URZ, UR7, URZ, UP0, !UPT ;  /* 0x00000007ff067290 */ /* 0x000fd800087fe4ff */
.L_x_35:
[----:B------:R-:W-:Y:S02]  /*1f60*/  IMAD.U32 R22, RZ, RZ, UR5 ;  /* 0x00000005ff167e24 */ /* 0x000fe4000f8e00ff */
[----:B------:R-:W-:Y:S02]  /*1f70*/  IMAD.U32 R23, RZ, RZ, UR6 ;  /* 0x00000006ff177e24 */ /* 0x000fe4000f8e00ff */
[----:B------:R-:W-:-:S05]  /*1f80*/  IMAD.WIDE R22, R26, 0x8, R22 ;  /* 0x000000081a167825 */ /* 0x000fca00078e0216 */
[----:B-----5:R-:W2:Y:S01]  /*1f90*/  LDG.E.64 R12, desc[UR8][R22.64+-0x20] ;  /* 0xffffe008160c7981 */ /* 0x020ea2000c1e1b00 */
[----:B------:R-:W0:Y:S01]  /*1fa0*/  MUFU.RCP64H R5, R11 ;  /* 0x0000000b00057308 */ /* 0x000e220000001800 */
[----:B------:R-:W-:Y:S01]  /*1fb0*/  HFMA2 R4, -RZ, RZ, 0, 5.9604644775390625e-08 ;  /* 0x00000001ff047431 */ /* 0x000fe200000001ff */
[----:B------:R-:W-:Y:S05]  /*1fc0*/  BSSY.RECONVERGENT B1, `(.L_x_19) ;  /* 0x0000013000017945 */ /* 0x000fea0003800200 */
[----:B0-----:R-:W-:-:S08]  /*1fd0*/  DFMA R14, R4, -R10, 1 ;  /* 0x3ff00000040e742b */ /* 0x001fd0000000080a */
[----:B------:R-:W-:-:S08]  /*1fe0*/  DFMA R14, R14, R14, R14 ;  /* 0x0000000e0e0e722b */ /* 0x000fd0000000000e */
[----:B------:R-:W-:-:S08]  /*1ff0*/  DFMA R14, R4, R14, R4 ;  /* 0x0000000e040e722b */ /* 0x000fd00000000004 */
[----:B------:R-:W-:-:S08]  /*2000*/  DFMA R4, R14, -R10, 1 ;  /* 0x3ff000000e04742b */ /* 0x000fd0000000080a */
[----:B------:R-:W-:-:S08]  /*2010*/  DFMA R4, R14, R4, R14 ;  /* 0x000000040e04722b */ /* 0x000fd0000000000e */
[----:B--2---:R-:W-:Y:S01]  /*2020*/  DMUL R14, R12, R4 ;  /* 0x000000040c0e7228 */ /* 0x004fe20000000000 */
[----:B------:R-:W-:-:S07]  /*2030*/  FSETP.GEU.AND P1, PT, |R13|, 6.5827683646048100446e-37, PT ;  /* 0x036000000d00780b */ /* 0x000fce0003f2e200 */
[----:B------:R-:W-:-:S08]  /*2040*/  DFMA R16, R14, -R10, R12 ;  /* 0x8000000a0e10722b */ /* 0x000fd0000000000c */
[----:B------:R-:W-:-:S10]  /*2050*/  DFMA R4, R4, R16, R14 ;  /* 0x000000100404722b */ /* 0x000fd4000000000e */
[----:B------:R-:W-:-:S05]  /*2060*/  FFMA R0, RZ, R11, R5 ;  /* 0x0000000bff007223 */ /* 0x000fca0000000005 */
[----:B------:R-:W-:-:S13]  /*2070*/  FSETP.GT.AND P0, PT, |R0|, 1.469367938527859385e-39, PT ;  /* 0x001000000000780b */ /* 0x000fda0003f04200 */
[----:B------:R-:W-:Y:S05]  /*2080*/  @P0 BRA P1, `(.L_x_20) ;  /* 0x0000000000180947 */ /* 0x000fea0000800000 */
[----:B------:R-:W-:Y:S01]  /*2090*/  IMAD.MOV.U32 R16, RZ, RZ, R10 ;  /* 0x000000ffff107224 */ /* 0x000fe200078e000a */
[----:B------:R-:W-:Y:S01]  /*20a0*/  MOV R4, 0x20d0 ;  /* 0x000020d000047802 */ /* 0x000fe20000000f00 */
[----:B------:R-:W-:-:S07]  /*20b0*/  IMAD.MOV.U32 R17, RZ, RZ, R11 ;  /* 0x000000ffff117224 */ /* 0x000fce00078e000b */
[----:B------:R-:W-:Y:S05]  /*20c0*/  CALL.REL.NOINC `($__internal_0_$__cuda_sm20_div_rn_f64_full) ;  /* 0x0000001800e47944 */ /* 0x000fea0003c00000 */
[----:B------:R-:W-:Y:S02]  /*20d0*/  IMAD.MOV.U32 R4, RZ, RZ, R2 ;  /* 0x000000ffff047224 */ /* 0x000fe400078e0002 */
[----:B------:R-:W-:-:S07]  /*20e0*/  IMAD.MOV.U32 R5, RZ, RZ, R29 ;  /* 0x000000ffff057224 */ /* 0x000fce00078e001d */
.L_x_20:
[----:B------:R-:W-:Y:S05]  /*20f0*/  BSYNC.RECONVERGENT B1 ;  /* 0x0000000000017941 */ /* 0x000fea0003800200 */
.L_x_19:
[----:B------:R-:W2:Y:S04]  /*2100*/  LDG.E.64 R12, desc[UR8][R22.64+-0x18] ;  /* 0xffffe808160c7981 */ /* 0x000ea8000c1e1b00 */
[----:B------:R0:W-:Y:S04]  /*2110*/  STG.E.64 desc[UR8][R22.64+-0x20], R4 ;  /* 0xffffe00416007986 */ /* 0x0001e8000c101b08 */
[----:B------:R-:W3:Y:S01]  /*2120*/  LDG.E R0, desc[UR8][R8.64] ;  /* 0x0000000808007981 */ /* 0x000ee2000c1e1900 */
[----:B------:R-:W1:Y:S01]  /*2130*/  MUFU.RCP64H R15, R11 ;  /* 0x0000000b000f7308 */ /* 0x000e620000001800 */
[----:B------:R-:W-:-:S06]  /*2140*/  IMAD.MOV.U32 R14, RZ, RZ, 0x1 ;  /* 0x00000001ff0e7424 */ /* 0x000fcc00078e00ff */
[----:B-1----:R-:W-:-:S08]  /*2150*/  DFMA R16, R14, -R10, 1 ;  /* 0x3ff000000e10742b */ /* 0x002fd0000000080a */
[----:B------:R-:W-:-:S08]  /*2160*/  DFMA R16, R16, R16, R16 ;  /* 0x000000101010722b */ /* 0x000fd00000000010 */
[----:B------:R-:W-:-:S08]  /*2170*/  DFMA R16, R14, R16, R14 ;  /* 0x000000100e10722b */ /* 0x000fd0000000000e */
[----:B------:R-:W-:-:S08]  /*2180*/  DFMA R14, R16, -R10, 1 ;  /* 0x3ff00000100e742b */ /* 0x000fd0000000080a */
[----:B------:R-:W-:Y:S01]  /*2190*/  DFMA R20, R16, R14, R16 ;  /* 0x0000000e1014722b */ /* 0x000fe20000000010 */
[----:B------:R-:W-:Y:S07]  /*21a0*/  BSSY.RECONVERGENT B1, `(.L_x_21) ;  /* 0x0000011000017945 */ /* 0x000fee0003800200 */
[----:B--2---:R-:W-:Y:S01]  /*21b0*/  DMUL R16, R20, R12 ;  /* 0x0000000c14107228 */ /* 0x004fe20000000000 */
[----:B---3--:R-:W-:-:S07]  /*21c0*/  ISETP.NE.AND P0, PT, R0, UR4, PT ;  /* 0x0000000400007c0c */ /* 0x008fce000bf05270 */
[----:B------:R-:W-:-:S06]  /*21d0*/  DFMA R18, R16, -R10, R12 ;  /* 0x8000000a1012722b */ /* 0x000fcc000000000c */
[----:B------:R-:W-:Y:S02]  /*21e0*/  @!P0 DADD R14, R4, -1 ;  /* 0xbff00000040e8429 */ /* 0x000fe40000000000 */
[----:B0-----:R-:W-:Y:S01]  /*21f0*/  DFMA R4, R20, R18, R16 ;  /* 0x000000121404722b */ /* 0x001fe20000000010 */
[----:B------:R-:W-:-:S04]  /*2200*/  FSETP.GEU.AND P1, PT, |R13|, 6.5827683646048100446e-37, PT ;  /* 0x036000000d00780b */ /* 0x000fc80003f2e200 */
[----:B------:R0:W-:Y:S05]  /*2210*/  @!P0 STG.E.64 desc[UR8][R22.64+-0x20], R14 ;  /* 0xffffe00e16008986 */ /* 0x0001ea000c101b08 */
[----:B------:R-:W-:-:S05]  /*2220*/  FFMA R0, RZ, R11, R5 ;  /* 0x0000000bff007223 */ /* 0x000fca0000000005 */
[----:B------:R-:W-:-:S13]  /*2230*/  FSETP.GT.AND P0, PT, |R0|, 1.469367938527859385e-39, PT ;  /* 0x001000000000780b */ /* 0x000fda0003f04200 */
[----:B0-----:R-:W-:Y:S05]  /*2240*/  @P0 BRA P1, `(.L_x_22) ;  /* 0x0000000000180947 */ /* 0x001fea0000800000 */
[----:B------:R-:W-:Y:S01]  /*2250*/  IMAD.MOV.U32 R16, RZ, RZ, R10 ;  /* 0x000000ffff107224 */ /* 0x000fe200078e000a */
[----:B------:R-:W-:Y:S01]  /*2260*/  MOV R4, 0x2290 ;  /* 0x0000229000047802 */ /* 0x000fe20000000f00 */
[----:B------:R-:W-:-:S07]  /*2270*/  IMAD.MOV.U32 R17, RZ, RZ, R11 ;  /* 0x000000ffff117224 */ /* 0x000fce00078e000b */
[----:B------:R-:W-:Y:S05]  /*2280*/  CALL.REL.NOINC `($__internal_0_$__cuda_sm20_div_rn_f64_full) ;  /* 0x0000001800747944 */ /* 0x000fea0003c00000 */
[----:B------:R-:W-:Y:S02]  /*2290*/  IMAD.MOV.U32 R4, RZ, RZ, R2 ;  /* 0x000000ffff047224 */ /* 0x000fe400078e0002 */
[----:B------:R-:W-:-:S07]  /*22a0*/  IMAD.MOV.U32 R5, RZ, RZ, R29 ;  /* 0x000000ffff057224 */ /* 0x000fce00078e001d */
.L_x_22:
[----:B------:R-:W-:Y:S05]  /*22b0*/  BSYNC.RECONVERGENT B1 ;  /* 0x0000000000017941 */ /* 0x000fea0003800200 */
.L_x_21:
        /* <DEDUP_REMOVED lines=8> */
[----:B------:R-:W-:Y:S01]  /*2340*/  DFMA R14, R16, -R10, 1 ;  /* 0x3ff00000100e742b */ /* 0x000fe2000000080a */
[----:B------:R-:W-:-:S07]  /*2350*/  UIADD3 UR7, UPT, UPT, UR4, 0x1, URZ ;  /* 0x0000000104077890 */ /* 0x000fce000fffe0ff */
        /* <DEDUP_REMOVED lines=13> */
[----:B------:R-:W-:Y:S02]  /*2430*/  MOV R17, R11 ;  /* 0x0000000b00117202 */ /* 0x000fe40000000f00 */
[----:B------:R-:W-:-:S07]  /*2440*/  MOV R4, 0x2460 ;  /* 0x0000246000047802 */ /* 0x000fce0000000f00 */
[----:B------:R-:W-:Y:S05]  /*2450*/  CALL.REL.NOINC `($__internal_0_$__cuda_sm20_div_rn_f64_full) ;  /* 0x0000001800007944 */ /* 0x000fea0003c00000 */
[----:B------:R-:W-:Y:S02]  /*2460*/  IMAD.MOV.U32 R4, RZ, RZ, R2 ;  /* 0x000000ffff047224 */ /* 0x000fe400078e0002 */
[----:B------:R-:W-:-:S07]  /*2470*/  IMAD.MOV.U32 R5, RZ, RZ, R29 ;  /* 0x000000ffff057224 */ /* 0x000fce00078e001d */
.L_x_24:
[----:B------:R-:W-:Y:S05]  /*2480*/  BSYNC.RECONVERGENT B1 ;  /* 0x0000000000017941 */ /* 0x000fea0003800200 */
.L_x_23:
        /* <DEDUP_REMOVED lines=28> */
.L_x_26:
[----:B------:R-:W-:Y:S05]  /*2650*/  BSYNC.RECONVERGENT B1 ;  /* 0x0000000000017941 */ /* 0x000fea0003800200 */
.L_x_25:
        /* <DEDUP_REMOVED lines=26> */
[----:B------:R-:W-:Y:S01]  /*2800*/  IMAD.MOV.U32 R4, RZ, RZ, R2 ;  /* 0x000000ffff047224 */ /* 0x000fe200078e0002 */
[----:B------:R-:W-:-:S07]  /*2810*/  MOV R5, R29 ;  /* 0x0000001d00057202 */ /* 0x000fce0000000f00 */
.L_x_28:
[----:B------:R-:W-:Y:S05]  /*2820*/  BSYNC.RECONVERGENT B1 ;  /* 0x0000000000017941 */ /* 0x000fea0003800200 */
.L_x_27:
        /* <DEDUP_REMOVED lines=28> */
.L_x_30:
[----:B------:R-:W-:Y:S05]  /*29f0*/  BSYNC.RECONVERGENT B1 ;  /* 0x0000000000017941 */ /* 0x000fea0003800200 */
.L_x_29:
        /* <DEDUP_REMOVED lines=28> */
.L_x_32:
[----:B------:R-:W-:Y:S05]  /*2bc0*/  BSYNC.RECONVERGENT B1 ;  /* 0x0000000000017941 */ /* 0x000fea0003800200 */
.L_x_31:
        /* <DEDUP_REMOVED lines=22> */
[----:B------:R-:W-:Y:S01]  /*2d30*/  MOV R16, R10 ;  /* 0x0000000a00107202 */ /* 0x000fe20000000f00 */
[----:B------:R-:W-:Y:S01]  /*2d40*/  IMAD.MOV.U32 R17, RZ, RZ, R11 ;  /* 0x000000ffff117224 */ /* 0x000fe200078e000b */
[----:B------:R-:W-:-:S07]  /*2d50*/  MOV R4, 0x2d70 ;  /* 0x00002d7000047802 */ /* 0x000fce0000000f00 */
[----:B------:R-:W-:Y:S05]  /*2d60*/  CALL.REL.NOINC `($__internal_0_$__cuda_sm20_div_rn_f64_full) ;  /* 0x0000000c00bc7944 */ /* 0x000fea0003c00000 */
[----:B------:R-:W-:Y:S02]  /*2d70*/  IMAD.MOV.U32 R4, RZ, RZ, R2 ;  /* 0x000000ffff047224 */ /* 0x000fe400078e0002 */
[----:B------:R-:W-:-:S07]  /*2d80*/  IMAD.MOV.U32 R5, RZ, RZ, R29 ;  /* 0x000000ffff057224 */ /* 0x000fce00078e001d */
.L_x_34:
[----:B------:R-:W-:Y:S05]  /*2d90*/  BSYNC.RECONVERGENT B1 ;  /* 0x0000000000017941 */ /* 0x000fea0003800200 */
.L_x_33:
[----:B------:R0:W-:Y:S04]  /*2da0*/  STG.E.64 desc[UR8][R22.64+0x18], R4 ;  /* 0x0000180416007986 */ /* 0x0001e8000c101b08 */
[----:B------:R-:W2:Y:S01]  /*2db0*/  LDG.E R0, desc[UR8][R8.64] ;  /* 0x0000000808007981 */ /* 0x000ea2000c1e1900 */
[----:B------:R-:W-:Y:S01]  /*2dc0*/  UIADD3 UR7, UPT, UPT, UR4, 0x7, URZ ;  /* 0x0000000704077890 */ /* 0x000fe2000fffe0ff */
[----:B------:R-:W-:Y:S01]  /*2dd0*/  VIADD R26, R26, 0x8 ;  /* 0x000000081a1a7836 */ /* 0x000fe20000000000 */
[----:B------:R-:W-:-:S04]  /*2de0*/  UIADD3 UR4, UPT, UPT, UR4, 0x8, URZ ;  /* 0x0000000804047890 */ /* 0x000fc8000fffe0ff */
[----:B--2---:R-:W-:-:S13]  /*2df0*/  ISETP.NE.AND P0, PT, R0, UR7, PT ;  /* 0x0000000700007c0c */ /* 0x004fda000bf05270 */
[----:B------:R-:W-:-:S07]  /*2e00*/  @!P0 DADD R12, R4, -1 ;  /* 0xbff00000040c8429 */ /* 0x000fce0000000000 */
[----:B------:R0:W-:Y:S01]  /*2e10*/  @!P0 STG.E.64 desc[UR8][R22.64+0x18], R12 ;  /* 0x0000180c16008986 */ /* 0x0001e2000c101b08 */
[----:B------:R-:W-:-:S13]  /*2e20*/  ISETP.NE.AND P0, PT, R6, UR4, PT ;  /* 0x0000000406007c0c */ /* 0x000fda000bf05270 */
[----:B0-----:R-:W-:Y:S05]  /*2e30*/  @P0 BRA `(.L_x_35) ;  /* 0xfffffff000480947 */ /* 0x001fea000383ffff */
.L_x_18:
[----:B------:R-:W-:-:S13]  /*2e40*/  ISETP.NE.AND P0, PT, R25, RZ, PT ;  /* 0x000000ff1900720c */ /* 0x000fda0003f05270 */
[----:B------:R-:W-:Y:S05]  /*2e50*/  @!P0 EXIT ;  /* 0x000000000000894d */ /* 0x000fea0003800000 */
[----:B------:R-:W0:Y:S01]  /*2e60*/  LDCU UR4, c[0x0][0x39c] ;  /* 0x00007380ff0477ac */ /* 0x000e220008000800 */
[----:B------:R-:W-:Y:S01]  /*2e70*/  ISETP.GE.U32.AND P0, PT, R25, 0x4, PT ;  /* 0x000000041900780c */ /* 0x000fe20003f06070 */
[----:B0-----:R-:W-:-:S12]  /*2e80*/  ULOP3.LUT UR4, UR4, 0x3, URZ, 0xc0, !UPT ;  /* 0x0000000304047892 */ /* 0x001fd8000f8ec0ff */
[----:B------:R-:W-:Y:S05]  /*2e90*/  @!P0 BRA `(.L_x_36) ;  /* 0x0000000400dc8947 */ /* 0x000fea0003800000 */
[----:B------:R-:W0:Y:S01]  /*2ea0*/  LDC.64 R22, c[0x0][0x390] ;  /* 0x0000e400ff167b82 */ /* 0x000e220000000a00 */
[----:B------:R-:W-:-:S04]  /*2eb0*/  IMAD.IADD R5, R3, 0x1, R6 ;  /* 0x0000000103057824 */ /* 0x000fc800078e0206 */
[----:B0-----:R-:W-:-:S05]  /*2ec0*/  IMAD.WIDE R22, R5, 0x8, R22 ;  /* 0x0000000805167825 */ /* 0x001fca00078e0216 */
[----:B-----5:R-:W2:Y:S01]  /*2ed0*/  LDG.E.64 R12, desc[UR8][R22.64] ;  /* 0x00000008160c7981 */ /* 0x020ea2000c1e1b00 */
[----:B------:R-:W0:Y:S01]  /*2ee0*/  MUFU.RCP64H R5, R11 ;  /* 0x0000000b00057308 */ /* 0x000e220000001800 */
[----:B------:R-:W-:Y:S01]  /*2ef0*/  IMAD.MOV.U32 R4, RZ, RZ, 0x1 ;  /* 0x00000001ff047424 */ /* 0x000fe200078e00ff */
        /* <DEDUP_REMOVED lines=19> */
.L_x_38:
[----:B------:R-:W-:Y:S05]  /*3030*/  BSYNC.RECONVERGENT B1 ;  /* 0x0000000000017941 */ /* 0x000fea0003800200 */
.L_x_37:
        /* <DEDUP_REMOVED lines=10> */
[----:B------:R-:W-:Y:S01]  /*30e0*/  BSSY.RECONVERGENT B1, `(.L_x_39) ;  /* 0x0000012000017945 */ /* 0x000fe20003800200 */
[----:B------:R-:W-:-:S06]  /*30f0*/  IADD3 R25, PT, PT, R6, 0x1, RZ ;  /* 0x0000000106197810 */ /* 0x000fcc0007ffe0ff */
[----:B--2---:R-:W-:Y:S01]  /*3100*/  DMUL R16, R20, R12 ;  /* 0x0000000c14107228 */ /* 0x004fe20000000000 */
[----:B---3--:R-:W-:-:S07]  /*3110*/  ISETP.NE.AND P0, PT, R6, R7, PT ;  /* 0x000000070600720c */ /* 0x008fce0003f05270 */
        /* <DEDUP_REMOVED lines=14> */
.L_x_40:
[----:B------:R-:W-:Y:S05]  /*3200*/  BSYNC.RECONVERGENT B1 ;  /* 0x0000000000017941 */ /* 0x000fea0003800200 */
.L_x_39:
        /* <DEDUP_REMOVED lines=19> */
[----:B------:R-:W-:Y:S01]  /*3340*/  FSETP.GT.AND P0, PT, |R0|, 1.469367938527859385e-39, PT ;  /* 0x001000000000780b */ /* 0x000fe20003f04200 */
[----:B------:R-:W-:-:S12]  /*3350*/  VIADD R25, R6, 0x2 ;  /* 0x0000000206197836 */ /* 0x000fd80000000000 */
[----:B0-----:R-:W-:Y:S05]  /*3360*/  @P0 BRA P1, `(.L_x_42) ;  /* 0x0000000000180947 */ /* 0x001fea0000800000 */
[----:B------:R-:W-:Y:S01]  /*3370*/  IMAD.MOV.U32 R16, RZ, RZ, R10 ;  /* 0x000000ffff107224 */ /* 0x000fe200078e000a */
[----:B------:R-:W-:Y:S01]  /*3380*/  MOV R4, 0x33b0 ;  /* 0x000033b000047802 */ /* 0x000fe20000000f00 */
[----:B------:R-:W-:-:S07]  /*3390*/  IMAD.MOV.U32 R17, RZ, RZ, R11 ;  /* 0x000000ffff117224 */ /* 0x000fce00078e000b */
[----:B------:R-:W-:Y:S05]  /*33a0*/  CALL.REL.NOINC `($__internal_0_$__cuda_sm20_div_rn_f64_full) ;  /* 0x00000008002c7944 */ /* 0x000fea0003c00000 */
[----:B------:R-:W-:Y:S02]  /*33b0*/  IMAD.MOV.U32 R4, RZ, RZ, R2 ;  /* 0x000000ffff047224 */ /* 0x000fe400078e0002 */
[----:B------:R-:W-:-:S07]  /*33c0*/  IMAD.MOV.U32 R5, RZ, RZ, R29 ;  /* 0x000000ffff057224 */ /* 0x000fce00078e001d */
.L_x_42:
[----:B------:R-:W-:Y:S05]  /*33d0*/  BSYNC.RECONVERGENT B1 ;  /* 0x0000000000017941 */ /* 0x000fea0003800200 */
.L_x_41:
        /* <DEDUP_REMOVED lines=19> */
[----:B------:R-:W-:Y:S02]  /*3510*/  FSETP.GT.AND P0, PT, |R0|, 1.469367938527859385e-39, PT ;  /* 0x001000000000780b */ /* 0x000fe40003f04200 */
[----:B------:R-:W-:-:S11]  /*3520*/  IADD3 R25, PT, PT, R6, 0x3, RZ ;  /* 0x0000000306197810 */ /* 0x000fd60007ffe0ff */
[----:B0-----:R-:W-:Y:S05]  /*3530*/  @P0 BRA P1, `(.L_x_44) ;  /* 0x0000000000180947 */ /* 0x001fea0000800000 */
[----:B------:R-:W-:Y:S01]  /*3540*/  IMAD.MOV.U32 R16, RZ, RZ, R10 ;  /* 0x000000ffff107224 */ /* 0x000fe200078e000a */
[----:B------:R-:W-:Y:S01]  /*3550*/  MOV R4, 0x3580 ;  /* 0x0000358000047802 */ /* 0x000fe20000000f00 */
[----:B------:R-:W-:-:S07]  /*3560*/  IMAD.MOV.U32 R17, RZ, RZ, R11 ;  /* 0x000000ffff117224 */ /* 0x000fce00078e000b */
[----:B------:R-:W-:Y:S05]  /*3570*/  CALL.REL.NOINC `($__internal_0_$__cuda_sm20_div_rn_f64_full) ;  /* 0x0000000400b87944 */ /* 0x000fea0003c00000 */
[----:B------:R-:W-:Y:S02]  /*3580*/  IMAD.MOV.U32 R4, RZ, RZ, R2 ;  /* 0x000000ffff047224 */ /* 0x000fe400078e0002 */
[----:B------:R-:W-:-:S07]  /*3590*/  IMAD.MOV.U32 R5, RZ, RZ, R29 ;  /* 0x000000ffff057224 */ /* 0x000fce00078e001d */
.L_x_44:
[----:B------:R-:W-:Y:S05]  /*35a0*/  BSYNC.RECONVERGENT B1 ;  /* 0x0000000000017941 */ /* 0x000fea0003800200 */
.L_x_43:
[----:B------:R0:W-:Y:S04]  /*35b0*/  STG.E.64 desc[UR8][R22.64+0x18], R4 ;  /* 0x0000180416007986 */ /* 0x0001e8000c101b08 */
[----:B------:R-:W2:Y:S01]  /*35c0*/  LDG.E R0, desc[UR8][R8.64] ;  /* 0x0000000808007981 */ /* 0x000ea2000c1e1900 */
[----:B------:R-:W-:Y:S01]  /*35d0*/  VIADD R6, R6, 0x4 ;  /* 0x0000000406067836 */ /* 0x000fe20000000000 */
[----:B--2---:R-:W-:-:S13]  /*35e0*/  ISETP.NE.AND P0, PT, R25, R0, PT ;  /* 0x000000001900720c */ /* 0x004fda0003f05270 */
[----:B------:R-:W-:-:S07]  /*35f0*/  @!P0 DADD R12, R4, -1 ;  /* 0xbff00000040c8429 */ /* 0x000fce0000000000 */
[----:B------:R0:W-:Y:S04]  /*3600*/  @!P0 STG.E.64 desc[UR8][R22.64+0x18], R12 ;  /* 0x0000180c16008986 */ /* 0x0001e8000c101b08 */
.L_x_36:
[----:B------:R-:W-:-:S13]  /*3610*/  ISETP.NE.AND P0, PT, RZ, UR4, PT ;  /* 0x00000004ff007c0c */ /* 0x000fda000bf05270 */
[----:B------:R-:W-:Y:S05]  /*3620*/  @!P0 EXIT ;  /* 0x000000000000894d */ /* 0x000fea0003800000 */
[----:B------:R-:W-:-:S09]  /*3630*/  UISETP.NE.AND UP0, UPT, UR4, 0x1, UPT ;  /* 0x000000010400788c */ /* 0x000fd2000bf05270 */
[----:B------:R-:W-:Y:S05]  /*3640*/  BRA.U !UP0, `(.L_x_45) ;  /* 0x0000000108f47547 */ /* 0x000fea000b800000 */
[----:B------:R-:W1:Y:S01]  /*3650*/  LDC.64 R26, c[0x0][0x390] ;  /* 0x0000e400ff1a7b82 */ /* 0x000e620000000a00 */
[----:B0-----:R-:W-:-:S04]  /*3660*/  IMAD.IADD R5, R3, 0x1, R6 ;  /* 0x0000000103057824 */ /* 0x001fc800078e0206 */
[----:B-1----:R-:W-:-:S05]  /*3670*/  IMAD.WIDE R26, R5, 0x8, R26 ;  /* 0x00000008051a7825 */ /* 0x002fca00078e021a */
        /* <DEDUP_REMOVED lines=22> */
.L_x_47:
[----:B------:R-:W-:Y:S05]  /*37e0*/  BSYNC.RECONVERGENT B1 ;  /* 0x0000000000017941 */ /* 0x000fea0003800200 */
.L_x_46:
[----:B------:R-:W2:Y:S04]  /*37f0*/  LDG.E.64 R12, desc[UR8][R26.64+0x8] ;  /* 0x000008081a0c7981 */ /* 0x000ea8000c1e1b00 */
[----:B------:R0:W-:Y:S04]  /*3800*/  STG.E.64 desc[UR8][R26.64], R4 ;  /* 0x000000041a007986 */ /* 0x0001e8000c101b08 */
[----:B------:R-:W3:Y:S01]  /*3810*/  LDG.E R7, desc[UR8][R8.64] ;  /* 0x0000000808077981 */ /* 0x000ee2000c1e1900 */
[----:B------:R-:W1:Y:S01]  /*3820*/  MUFU.RCP64H R15, R11 ;  /* 0x0000000b000f7308 */ /* 0x000e620000001800 */
[----:B------:R-:W-:-:S06]  /*3830*/  MOV R14, 0x1 ;  /* 0x00000001000e7802 */ /* 0x000fcc0000000f00 */
[----:B-1----:R-:W-:-:S08]  /*3840*/  DFMA R16, R14, -R10, 1 ;  /* 0x3ff000000e10742b */ /* 0x002fd0000000080a */
[----:B------:R-:W-:-:S08]  /*3850*/  DFMA R16, R16, R16, R16 ;  /* 0x000000101010722b */ /* 0x000fd00000000010 */
[----:B------:R-:W-:-:S08]  /*3860*/  DFMA R16, R14, R16, R14 ;  /* 0x000000100e10722b */ /* 0x000fd0000000000e */
[----:B------:R-:W-:-:S08]  /*3870*/  DFMA R14, R16, -R10, 1 ;  /* 0x3ff00000100e742b */ /* 0x000fd0000000080a */
[----:B------:R-:W-:Y:S01]  /*3880*/  DFMA R20, R16, R14, R16 ;  /* 0x0000000e1014722b */ /* 0x000fe20000000010 */
[----:B------:R-:W-:Y:S01]  /*3890*/  BSSY.RECONVERGENT B1, `(.L_x_48) ;  /* 0x0000012000017945 */ /* 0x000fe20003800200 */
[----:B------:R-:W-:-:S06]  /*38a0*/  VIADD R22, R6, 0x1 ;  /* 0x0000000106167836 */ /* 0x000fcc0000000000 */
        /* <DEDUP_REMOVED lines=16> */
.L_x_49:
[----:B------:R-:W-:Y:S05]  /*39b0*/  BSYNC.RECONVERGENT B1 ;  /* 0x0000000000017941 */ /* 0x000fea0003800200 */
.L_x_48:
[----:B------:R1:W-:Y:S04]  /*39c0*/  STG.E.64 desc[UR8][R26.64+0x8], R4 ;  /* 0x000008041a007986 */ /* 0x0003e8000c101b08 */
[----:B------:R-:W2:Y:S01]  /*39d0*/  LDG.E R7, desc[UR8][R8.64] ;  /* 0x0000000808077981 */ /* 0x000ea2000c1e1900 */
[----:B------:R-:W-:Y:S01]  /*39e0*/  VIADD R6, R6, 0x2 ;  /* 0x0000000206067836 */ /* 0x000fe20000000000 */
[----:B--2---:R-:W-:-:S13]  /*39f0*/  ISETP.NE.AND P0, PT, R22, R7, PT ;  /* 0x000000071600720c */ /* 0x004fda0003f05270 */
[----:B------:R-:W-:-:S07]  /*3a00*/  @!P0 DADD R12, R4, -1 ;  /* 0xbff00000040c8429 */ /* 0x000fce0000000000 */
[----:B------:R1:W-:Y:S04]  /*3a10*/  @!P0 STG.E.64 desc[UR8][R26.64+0x8], R12 ;  /* 0x0000080c1a008986 */ /* 0x0003e8000c101b08 */
.L_x_45:
[----:B------:R-:W2:Y:S02]  /*3a20*/  LDC R0, c[0x0][0x39c] ;  /* 0x0000e700ff007b82 */ /* 0x000ea40000000800 */
[----:B--2---:R-:W-:-:S04]  /*3a30*/  LOP3.LUT R0, R0, 0x1, RZ, 0xc0, !PT ;  /* 0x0000000100007812 */ /* 0x004fc800078ec0ff */
[----:B------:R-:W-:-:S13]  /*3a40*/  ISETP.NE.U32.AND P0, PT, R0, 0x1, PT ;  /* 0x000000010000780c */ /* 0x000fda0003f05070 */
[----:B------:R-:W-:Y:S05]  /*3a50*/  @P0 EXIT ;  /* 0x000000000000094d */ /* 0x000fea0003800000 */
[----:B0-----:R-:W0:Y:S01]  /*3a60*/  LDC.64 R22, c[0x0][0x390] ;  /* 0x0000e400ff167b82 */ /* 0x001e220000000a00 */
[----:B------:R-:W-:-:S04]  /*3a70*/  IMAD.IADD R3, R3, 0x1, R6 ;  /* 0x0000000103037824 */ /* 0x000fc800078e0206 */
[----:B0-----:R-:W-:-:S05]  /*3a80*/  IMAD.WIDE R22, R3, 0x8, R22 ;  /* 0x0000000803167825 */ /* 0x001fca00078e0216 */
[----:B-1---5:R-:W2:Y:S01]  /*3a90*/  LDG.E.64 R12, desc[UR8][R22.64] ;  /* 0x00000008160c7981 */ /* 0x022ea2000c1e1b00 */
        /* <DEDUP_REMOVED lines=19> */
[----:B------:R-:W-:-:S07]  /*3bd0*/  IMAD.MOV.U32 R3, RZ, RZ, R29 ;  /* 0x000000ffff037224 */ /* 0x000fce00078e001d */
.L_x_51:
[----:B------:R-:W-:Y:S05]  /*3be0*/  BSYNC.RECONVERGENT B1 ;  /* 0x0000000000017941 */ /* 0x000fea0003800200 */
.L_x_50:
[----:B------:R0:W-:Y:S04]  /*3bf0*/  STG.E.64 desc[UR8][R22.64], R2 ;  /* 0x0000000216007986 */ /* 0x0001e8000c101b08 */
[----:B------:R-:W2:Y:S02]  /*3c00*/  LDG.E R9, desc[UR8][R8.64] ;  /* 0x0000000808097981 */ /* 0x000ea4000c1e1900 */
[----:B--2---:R-:W-:-:S13]  /*3c10*/  ISETP.NE.AND P0, PT, R6, R9, PT ;  /* 0x000000090600720c */ /* 0x004fda0003f05270 */
[----:B0-----:R-:W-:Y:S05]  /*3c20*/  @P0 EXIT ;  /* 0x000000000000094d */ /* 0x001fea0003800000 */
[----:B------:R-:W-:-:S07]  /*3c30*/  DADD R2, R2, -1 ;  /* 0xbff0000002027429 */ /* 0x000fce0000000000 */
[----:B------:R-:W-:Y:S01]  /*3c40*/  STG.E.64 desc[UR8][R22.64], R2 ;  /* 0x0000000216007986 */ /* 0x000fe2000c101b08 */
[----:B------:R-:W-:Y:S05]  /*3c50*/  EXIT ;  /* 0x000000000000794d */ /* 0x000fea0003800000 */
        .weak           $__internal_0_$__cuda_sm20_div_rn_f64_full
        .type           $__internal_0_$__cuda_sm20_div_rn_f64_full,@function
        .size           $__internal_0_$__cuda_sm20_div_rn_f64_full,(.L_x_82 - $__internal_0_$__cuda_sm20_div_rn_f64_full)
$__internal_0_$__cuda_sm20_div_rn_f64_full:
[----:B------:R-:W-:Y:S01]  /*3c60*/  FSETP.GEU.AND P2, PT, |R13|, 1.469367938527859385e-39, PT ;  /* 0x001000000d00780b */ /* 0x000fe20003f4e200 */
[----:B------:R-:W-:Y:S01]  /*3c70*/  IMAD.MOV.U32 R2, RZ, RZ, 0x1ca00000 ;  /* 0x1ca00000ff027424 */ /* 0x000fe200078e00ff */
[C---:B------:R-:W-:Y:S01]  /*3c80*/  FSETP.GEU.AND P0, PT, |R17|.reuse, 1.469367938527859385e-39, PT ;  /* 0x001000001100780b */ /* 0x040fe20003f0e200 */
[----:B------:R-:W-:Y:S01]  /*3c90*/  IMAD.MOV.U32 R18, RZ, RZ, R12 ;  /* 0x000000ffff127224 */ /* 0x000fe200078e000c */
[----:B------:R-:W-:Y:S01]  /*3ca0*/  LOP3.LUT R14, R17, 0x800fffff, RZ, 0xc0, !PT ;  /* 0x800fffff110e7812 */ /* 0x000fe200078ec0ff */
[----:B------:R-:W-:Y:S01]  /*3cb0*/  IMAD.MOV.U32 R28, RZ, RZ, 0x1 ;  /* 0x00000001ff1c7424 */ /* 0x000fe200078e00ff */
[----:B------:R-:W-:Y:S01]  /*3cc0*/  LOP3.LUT R5, R13, 0x7ff00000, RZ, 0xc0, !PT ;  /* 0x7ff000000d057812 */ /* 0x000fe200078ec0ff */
[----:B------:R-:W-:Y:S01]  /*3cd0*/  BSSY.RECONVERGENT B0, `(.L_x_52) ;  /* 0x0000050000007945 */ /* 0x000fe20003800200 */
[----:B------:R-:W-:Y:S02]  /*3ce0*/  LOP3.LUT R15, R14, 0x3ff00000, RZ, 0xfc, !PT ;  /* 0x3ff000000e0f7812 */ /* 0x000fe400078efcff */
[----:B------:R-:W-:-:S02]  /*3cf0*/  MOV R14, R16 ;  /* 0x00000010000e7202 */ /* 0x000fc40000000f00 */
[C---:B------:R-:W-:Y:S01]  /*3d00*/  LOP3.LUT R7, R17.reuse, 0x7ff00000, RZ, 0xc0, !PT ;  /* 0x7ff0000011077812 */ /* 0x040fe200078ec0ff */
[----:B------:R-:W-:Y:S01]  /*3d10*/  @!P2 IMAD.MOV.U32 R20, RZ, RZ, RZ ;  /* 0x000000ffff14a224 */ /* 0x000fe200078e00ff */
[----:B------:R-:W-:Y:S01]  /*3d20*/  @!P2 LOP3.LUT R0, R17, 0x7ff00000, RZ, 0xc0, !PT ;  /* 0x7ff000001100a812 */ /* 0x000fe200078ec0ff */
[----:B------:R-:W-:Y:S01]  /*3d30*/  @!P0 DMUL R14, R16, 8.98846567431157953865e+307 ;  /* 0x7fe00000100e8828 */ /* 0x000fe20000000000 */
[C---:B------:R-:W-:Y:S02]  /*3d40*/  ISETP.GE.U32.AND P1, PT, R5.reuse, R7, PT ;  /* 0x000000070500720c */ /* 0x040fe40003f26070 */
[----:B------:R-:W-:Y:S02]  /*3d50*/  @!P2 ISETP.GE.U32.AND P3, PT, R5, R0, PT ;  /* 0x000000000500a20c */ /* 0x000fe40003f66070 */
[C---:B------:R-:W-:Y:S01]  /*3d60*/  SEL R19, R2.reuse, 0x63400000, !P1 ;  /* 0x6340000002137807 */ /* 0x040fe20004800000 */
[----:B------:R-:W0:Y:S01]  /*3d70*/  MUFU.RCP64H R29, R15 ;  /* 0x0000000f001d7308 */ /* 0x000e220000001800 */
[----:B------:R-:W-:-:S02]  /*3d80*/  @!P2 SEL R21, R2, 0x63400000, !P3 ;  /* 0x634000000215a807 */ /* 0x000fc40005800000 */
[--C-:B------:R-:W-:Y:S02]  /*3d90*/  LOP3.LUT R19, R19, 0x800fffff, R13.reuse, 0xf8, !PT ;  /* 0x800fffff13137812 */ /* 0x100fe400078ef80d */
[----:B------:R-:W-:Y:S02]  /*3da0*/  @!P2 LOP3.LUT R0, R21, 0x80000000, R13, 0xf8, !PT ;  /* 0x800000001500a812 */ /* 0x000fe400078ef80d */
[----:B------:R-:W-:Y:S02]  /*3db0*/  @!P0 LOP3.LUT R7, R15, 0x7ff00000, RZ, 0xc0, !PT ;  /* 0x7ff000000f078812 */ /* 0x000fe400078ec0ff */
[----:B------:R-:W-:Y:S01]  /*3dc0*/  @!P2 LOP3.LUT R21, R0, 0x100000, RZ, 0xfc, !PT ;  /* 0x001000000015a812 */ /* 0x000fe200078efcff */
[----:B------:R-:W-:-:S05]  /*3dd0*/  IMAD.MOV.U32 R0, RZ, RZ, R5 ;  /* 0x000000ffff007224 */ /* 0x000fca00078e0005 */
[----:B------:R-:W-:Y:S02]  /*3de0*/  @!P2 DFMA R18, R18, 2, -R20 ;  /* 0x400000001212a82b */ /* 0x000fe40000000814 */
[----:B0-----:R-:W-:-:S08]  /*3df0*/  DFMA R20, R28, -R14, 1 ;  /* 0x3ff000001c14742b */ /* 0x001fd0000000080e */
[----:B------:R-:W-:Y:S01]  /*3e00*/  DFMA R20, R20, R20, R20 ;  /* 0x000000141414722b */ /* 0x000fe20000000014 */
[----:B------:R-:W-:-:S05]  /*3e10*/  @!P2 LOP3.LUT R0, R19, 0x7ff00000, RZ, 0xc0, !PT ;  /* 0x7ff000001300a812 */ /* 0x000fca00078ec0ff */
[----:B------:R-:W-:Y:S02]  /*3e20*/  VIADD R24, R0, 0xffffffff ;  /* 0xffffffff00187836 */ /* 0x000fe40000000000 */
[----:B------:R-:W-:-:S03]  /*3e30*/  DFMA R28, R28, R20, R28 ;  /* 0x000000141c1c722b */ /* 0x000fc6000000001c */
[----:B------:R-:W-:Y:S01]  /*3e40*/  ISETP.GT.U32.AND P0, PT, R24, 0x7feffffe, PT ;  /* 0x7feffffe1800780c */ /* 0x000fe20003f04070 */
[----:B------:R-:W-:-:S04]  /*3e50*/  VIADD R24, R7, 0xffffffff ;  /* 0xffffffff07187836 */ /* 0x000fc80000000000 */
[----:B------:R-:W-:Y:S01]  /*3e60*/  DFMA R30, R28, -R14, 1 ;  /* 0x3ff000001c1e742b */ /* 0x000fe2000000080e */
[----:B------:R-:W-:-:S07]  /*3e70*/  ISETP.GT.U32.OR P0, PT, R24, 0x7feffffe, P0 ;  /* 0x7feffffe1800780c */ /* 0x000fce0000704470 */
[----:B------:R-:W-:-:S08]  /*3e80*/  DFMA R30, R28, R30, R28 ;  /* 0x0000001e1c1e722b */ /* 0x000fd0000000001c */
[----:B------:R-:W-:-:S08]  /*3e90*/  DMUL R28, R30, R18 ;  /* 0x000000121e1c7228 */ /* 0x000fd00000000000 */
[----:B------:R-:W-:-:S08]  /*3ea0*/  DFMA R20, R28, -R14, R18 ;  /* 0x8000000e1c14722b */ /* 0x000fd00000000012 */
[----:B------:R-:W-:Y:S01]  /*3eb0*/  DFMA R20, R30, R20, R28 ;  /* 0x000000141e14722b */ /* 0x000fe2000000001c */
[----:B------:R-:W-:Y:S10]  /*3ec0*/  @P0 BRA `(.L_x_53) ;  /* 0x00000000006c0947 */ /* 0x000ff40003800000 */
[----:B------:R-:W-:Y:S01]  /*3ed0*/  LOP3.LUT R0, R17, 0x7ff00000, RZ, 0xc0, !PT ;  /* 0x7ff0000011007812 */ /* 0x000fe200078ec0ff */
[----:B------:R-:W-:-:S03]  /*3ee0*/  IMAD.MOV.U32 R12, RZ, RZ, RZ ;  /* 0x000000ffff0c7224 */ /* 0x000fc600078e00ff */
[CC--:B------:R-:W-:Y:S02]  /*3ef0*/  VIADDMNMX R7, R5.reuse, -R0.reuse, 0xb9600000, !PT ;  /* 0xb960000005077446 */ /* 0x0c0fe40007800900 */
[----:B------:R-:W-:Y:S02]  /*3f00*/  ISETP.GE.U32.AND P0, PT, R5, R0, PT ;  /* 0x000000000500720c */ /* 0x000fe40003f06070 */
[----:B------:R-:W-:Y:S02]  /*3f10*/  VIMNMX R7, PT, PT, R7, 0x46a00000, PT ;  /* 0x46a0000007077848 */ /* 0x000fe40003fe0100 */
[----:B------:R-:W-:-:S05]  /*3f20*/  SEL R2, R2, 0x63400000, !P0 ;  /* 0x6340000002027807 */ /* 0x000fca0004000000 */
[----:B------:R-:W-:-:S04]  /*3f30*/  IMAD.IADD R2, R7, 0x1, -R2 ;  /* 0x0000000107027824 */ /* 0x000fc800078e0a02 */
[----:B------:R-:W-:-:S06]  /*3f40*/  VIADD R13, R2, 0x7fe00000 ;  /* 0x7fe00000020d7836 */ /* 0x000fcc0000000000 */
[----:B------:R-:W-:-:S10]  /*3f50*/  DMUL R28, R20, R12 ;  /* 0x0000000c141c7228 */ /* 0x000fd40000000000 */
[----:B------:R-:W-:-:S13]  /*3f60*/  FSETP.GTU.AND P0, PT, |R29|, 1.469367938527859385e-39, PT ;  /* 0x001000001d00780b */ /* 0x000fda0003f0c200 */
[----:B------:R-:W-:Y:S05]  /*3f70*/  @P0 BRA `(.L_x_54) ;  /* 0x0000000000940947 */ /* 0x000fea0003800000 */
[----:B------:R-:W-:-:S06]  /*3f80*/  DFMA R14, R20, -R14, R18 ;  /* 0x8000000e140e722b */ /* 0x000fcc0000000012 */
[----:B------:R-:W-:-:S04]  /*3f90*/  IMAD.MOV.U32 R14, RZ, RZ, RZ ;  /* 0x000000ffff0e7224 */ /* 0x000fc800078e00ff */
[C---:B------:R-:W-:Y:S02]  /*3fa0*/  FSETP.NEU.AND P0, PT, R15.reuse, RZ, PT ;  /* 0x000000ff0f00720b */ /* 0x040fe40003f0d000 */
[----:B------:R-:W-:-:S04]  /*3fb0*/  LOP3.LUT R17, R15, 0x80000000, R17, 0x48, !PT ;  /* 0x800000000f117812 */ /* 0x000fc800078e4811 */
[----:B------:R-:W-:-:S07]  /*3fc0*/  LOP3.LUT R15, R17, R13, RZ, 0xfc, !PT ;  /* 0x0000000d110f7212 */ /* 0x000fce00078efcff */
[----:B------:R-:W-:Y:S05]  /*3fd0*/  @!P0 BRA `(.L_x_54) ;  /* 0x00000000007c8947 */ /* 0x000fea0003800000 */
[C---:B------:R-:W-:Y:S01]  /*3fe0*/  IADD3 R13, PT, PT, -R2.reuse, RZ, RZ ;  /* 0x000000ff020d7210 */ /* 0x040fe20007ffe1ff */
[----:B------:R-:W-:Y:S01]  /*3ff0*/  IMAD.MOV.U32 R12, RZ, RZ, RZ ;  /* 0x000000ffff0c7224 */ /* 0x000fe200078e00ff */
[----:B------:R-:W-:Y:S01]  /*4000*/  DMUL.RP R14, R20, R14 ;  /* 0x0000000e140e7228 */ /* 0x000fe20000008000 */
[----:B------:R-:W-:-:S04]  /*4010*/  IADD3 R5, PT, PT, -R2, -0x43300000, RZ ;  /* 0xbcd0000002057810 */ /* 0x000fc80007ffe1ff */
[----:B------:R-:W-:-:S05]  /*4020*/  DFMA R12, R28, -R12, R20 ;  /* 0x8000000c1c0c722b */ /* 0x000fca0000000014 */
[----:B------:R-:W-:-:S05]  /*4030*/  LOP3.LUT R17, R15, R17, RZ, 0x3c, !PT ;  /* 0x000000110f117212 */ /* 0x000fca00078e3cff */
[----:B------:R-:W-:-:S04]  /*4040*/  FSETP.NEU.AND P0, PT, |R13|, R5, PT ;  /* 0x000000050d00720b */ /* 0x000fc80003f0d200 */
[----:B------:R-:W-:Y:S02]  /*4050*/  FSEL R28, R14, R28, !P0 ;  /* 0x0000001c0e1c7208 */ /* 0x000fe40004000000 */
[----:B------:R-:W-:Y:S01]  /*4060*/  FSEL R29, R17, R29, !P0 ;  /* 0x0000001d111d7208 */ /* 0x000fe20004000000 */
[----:B------:R-:W-:Y:S06]  /*4070*/  BRA `(.L_x_54) ;  /* 0x0000000000547947 */ /* 0x000fec0003800000 */
.L_x_53:
[----:B------:R-:W-:-:S14]  /*4080*/  DSETP.NAN.AND P0, PT, R12, R12, PT ;  /* 0x0000000c0c00722a */ /* 0x000fdc0003f08000 */
[----:B------:R-:W-:Y:S05]  /*4090*/  @P0 BRA `(.L_x_55) ;  /* 0x0000000000440947 */ /* 0x000fea0003800000 */
[----:B------:R-:W-:-:S14]  /*40a0*/  DSETP.NAN.AND P0, PT, R16, R16, PT ;  /* 0x000000101000722a */ /* 0x000fdc0003f08000 */
[----:B------:R-:W-:Y:S05]  /*40b0*/  @P0 BRA `(.L_x_56) ;  /* 0x0000000000300947 */ /* 0x000fea0003800000 */
[----:B------:R-:W-:Y:S01]  /*40c0*/  ISETP.NE.AND P0, PT, R0, R7, PT ;  /* 0x000000070000720c */ /* 0x000fe20003f05270 */
[----:B------:R-:W-:Y:S02]  /*40d0*/  IMAD.MOV.U32 R28, RZ, RZ, 0x0 ;  /* 0x00000000ff1c7424 */ /* 0x000fe400078e00ff */
[----:B------:R-:W-:-:S10]  /*40e0*/  IMAD.MOV.U32 R29, RZ, RZ, -0x80000 ;  /* 0xfff80000ff1d7424 */ /* 0x000fd400078e00ff */
[----:B------:R-:W-:Y:S05]  /*40f0*/  @!P0 BRA `(.L_x_54) ;  /* 0x0000000000348947 */ /* 0x000fea0003800000 */
[----:B------:R-:W-:Y:S02]  /*4100*/  ISETP.NE.AND P0, PT, R0, 0x7ff00000, PT ;  /* 0x7ff000000000780c */ /* 0x000fe40003f05270 */
[----:B------:R-:W-:Y:S02]  /*4110*/  LOP3.LUT R29, R13, 0x80000000, R17, 0x48, !PT ;  /* 0x800000000d1d7812 */ /* 0x000fe400078e4811 */
[----:B------:R-:W-:-:S13]  /*4120*/  ISETP.EQ.OR P0, PT, R7, RZ, !P0 ;  /* 0x000000ff0700720c */ /* 0x000fda0004702670 */
[----:B------:R-:W-:Y:S01]  /*4130*/  @P0 LOP3.LUT R0, R29, 0x7ff00000, RZ, 0xfc, !PT ;  /* 0x7ff000001d000812 */ /* 0x000fe200078efcff */
[----:B------:R-:W-:Y:S02]  /*4140*/  @!P0 IMAD.MOV.U32 R28, RZ, RZ, RZ ;  /* 0x000000ffff1c8224 */ /* 0x000fe400078e00ff */
[----:B------:R-:W-:Y:S02]  /*4150*/  @P0 IMAD.MOV.U32 R28, RZ, RZ, RZ ;  /* 0x000000ffff1c0224 */ /* 0x000fe400078e00ff */
[----:B------:R-:W-:Y:S01]  /*4160*/  @P0 IMAD.MOV.U32 R29, RZ, RZ, R0 ;  /* 0x000000ffff1d0224 */ /* 0x000fe200078e0000 */
[----:B------:R-:W-:Y:S06]  /*4170*/  BRA `(.L_x_54) ;  /* 0x0000000000147947 */ /* 0x000fec0003800000 */
.L_x_56:
[----:B------:R-:W-:Y:S01]  /*4180*/  LOP3.LUT R29, R17, 0x80000, RZ, 0xfc, !PT ;  /* 0x00080000111d7812 */ /* 0x000fe200078efcff */
[----:B------:R-:W-:Y:S01]  /*4190*/  IMAD.MOV.U32 R28, RZ, RZ, R16 ;  /* 0x000000ffff1c7224 */ /* 0x000fe200078e0010 */
[----:B------:R-:W-:Y:S06]  /*41a0*/  BRA `(.L_x_54) ;  /* 0x0000000000087947 */ /* 0x000fec0003800000 */
.L_x_55:
[----:B------:R-:W-:Y:S01]  /*41b0*/  LOP3.LUT R29, R13, 0x80000, RZ, 0xfc, !PT ;  /* 0x000800000d1d7812 */ /* 0x000fe200078efcff */
[----:B------:R-:W-:-:S07]  /*41c0*/  IMAD.MOV.U32 R28, RZ, RZ, R12 ;  /* 0x000000ffff1c7224 */ /* 0x000fce00078e000c */
.L_x_54:
[----:B------:R-:W-:Y:S05]  /*41d0*/  BSYNC.RECONVERGENT B0 ;  /* 0x0000000000007941 */ /* 0x000fea0003800200 */
.L_x_52:
[----:B------:R-:W-:Y:S02]  /*41e0*/  IMAD.MOV.U32 R5, RZ, RZ, 0x0 ;  /* 0x00000000ff057424 */ /* 0x000fe400078e00ff */
[----:B------:R-:W-:Y:S02]  /*41f0*/  IMAD.MOV.U32 R2, RZ, RZ, R28 ;  /* 0x000000ffff027224 */ /* 0x000fe400078e001c */
[----:B------:R-:W-:Y:S05]  /*4200*/  RET.REL.NODEC R4 `(_Z33softmax_cross_entropy_grad_kernelPKdPKiPdii) ;  /* 0xffffffbc047c7950 */ /* 0x000fea0003c3ffff */
.L_x_57:
        /* <DEDUP_REMOVED lines=15> */
.L_x_82:


//--------------------- .text._Z11relu_kernelPdPKdi --------------------------
	.section	.text._Z11relu_kernelPdPKdi,"ax",@progbits
	.align	128
        .global         _Z11relu_kernelPdPKdi
        .type           _Z11relu_kernelPdPKdi,@function
        .size           _Z11relu_kernelPdPKdi,(.L_x_88 - _Z11relu_kernelPdPKdi)
        .other          _Z11relu_kernelPdPKdi,@"STO_CUDA_ENTRY STV_DEFAULT"
_Z11relu_kernelPdPKdi:
.text._Z11relu_kernelPdPKdi:
        /* <DEDUP_REMOVED lines=13> */
[----:B------:R-:W-:Y:S02]  /*00d0*/  IMAD.MOV.U32 R0, RZ, RZ, RZ ;  /* 0x000000ffff007224 */ /* 0x000fe400078e00ff */
[----:B------:R-:W-:Y:S02]  /*00e0*/  HFMA2 R4, -RZ, RZ, 0, 0 ;  /* 0x00000000ff047431 */ /* 0x000fe400000001ff */
[----:B--2---:R-:W-:Y:S01]  /*00f0*/  IMAD.WIDE R6, R5, 0x8, R6 ;  /* 0x0000000805067825 */ /* 0x004fe200078e0206 */
[----:B---3--:R-:W-:Y:S01]  /*0100*/  DSETP.MAX.AND P0, P1, RZ, R2, PT ;  /* 0x00000002ff00722a */ /* 0x008fe2000390f000 */
[----:B------:R-:W-:Y:S02]  /*0110*/  MOV R11, R3 ;  /* 0x00000003000b7202 */ /* 0x000fe40000000f00 */
[----:B------:R-:W-:-:S03]  /*0120*/  IMAD.MOV.U32 R9, RZ, RZ, R2 ;  /* 0x000000ffff097224 */ /* 0x000fc600078e0002 */
[----:B------:R-:W-:Y:S02]  /*0130*/  FSEL R13, R0, R11, P0 ;  /* 0x0000000b000d7208 */ /* 0x000fe40000000000 */
[----:B------:R-:W-:-:S06]  /*0140*/  SEL R4, R4, R9, P0 ;  /* 0x0000000904047207 */ /* 0x000fcc0000000000 */
[----:B------:R-:W-:-:S05]  /*0150*/  @P1 LOP3.LUT R13, R11, 0x80000, RZ, 0xfc, !PT ;  /* 0x000800000b0d1812 */ /* 0x000fca00078efcff */
[----:B------:R-:W-:-:S05]  /*0160*/  IMAD.MOV.U32 R5, RZ, RZ, R13 ;  /* 0x000000ffff057224 */ /* 0x000fca00078e000d */
[----:B------:R-:W-:Y:S01]  /*0170*/  STG.E.64 desc[UR4][R6.64], R4 ;  /* 0x0000000406007986 */ /* 0x000fe2000c101b04 */
[----:B------:R-:W-:Y:S05]  /*0180*/  EXIT ;  /* 0x000000000000794d */ /* 0x000fea0003800000 */
.L_x_58:
        /* <DEDUP_REMOVED lines=15> */
.L_x_88:


//--------------------- .text._Z11adam_kernelPdPKdS_S_iddddi --------------------------
	.section	.text._Z11adam_kernelPdPKdS_S_iddddi,"ax",@progbits
	.align	128
        .global         _Z11adam_kernelPdPKdS_S_iddddi
        .type           _Z11adam_kernelPdPKdS_S_iddddi,@function
        .size           _Z11adam_kernelPdPKdS_S_iddddi,(.L_x_85 - _Z11adam_kernelPdPKdS_S_iddddi)
        .other          _Z11adam_kernelPdPKdS_S_iddddi,@"STO_CUDA_ENTRY STV_DEFAULT"
_Z11adam_kernelPdPKdS_S_iddddi:
.text._Z11adam_kernelPdPKdS_S_iddddi:
        /* <DEDUP_REMOVED lines=9> */
[----:B------:R-:W1:Y:S01]  /*0090*/  LDCU.64 UR10, c[0x0][0x358] ;  /* 0x00006b00ff0a77ac */ /* 0x000e620008000a00 */
[----:B------:R-:W2:Y:S06]  /*00a0*/  LDCU UR4, c[0x0][0x3c8] ;  /* 0x00007900ff0477ac */ /* 0x000eac0008000800 */
[----:B------:R-:W3:Y:S08]  /*00b0*/  LDC.64 R4, c[0x0][0x388] ;  /* 0x0000e200ff047b82 */ /* 0x000ef00000000a00 */
[----:B------:R-:W4:Y:S01]  /*00c0*/  LDC.64 R2, c[0x0][0x3a8] ;  /* 0x0000ea00ff027b82 */ /* 0x000f220000000a00 */
[----:B0-----:R-:W-:-:S07]  /*00d0*/  IMAD.WIDE R8, R28, 0x8, R8 ;  /* 0x000000081c087825 */ /* 0x001fce00078e0208 */
[----:B------:R-:W0:Y:S01]  /*00e0*/  LDC.64 R12, c[0x0][0x398] ;  /* 0x0000e600ff0c7b82 */ /* 0x000e220000000a00 */
[----:B-1----:R-:W2:Y:S01]  /*00f0*/  LDG.E.64 R6, desc[UR10][R8.64] ;  /* 0x0000000a08067981 */ /* 0x002ea2000c1e1b00 */
[----:B---3--:R-:W-:-:S06]  /*0100*/  IMAD.WIDE R4, R28, 0x8, R4 ;  /* 0x000000081c047825 */ /* 0x008fcc00078e0204 */
[----:B------:R-:W1:Y:S01]  /*0110*/  LDC.64 R16, c[0x0][0x3b0] ;  /* 0x0000ec00ff107b82 */ /* 0x000e620000000a00 */
[----:B------:R-:W3:Y:S01]  /*0120*/  LDG.E.64 R4, desc[UR10][R4.64] ;  /* 0x0000000a04047981 */ /* 0x000ee2000c1e1b00 */
[----:B----4-:R-:W-:Y:S01]  /*0130*/  DADD R10, -R2, 1 ;  /* 0x3ff00000020a7429 */ /* 0x010fe20000000100 */
[----:B0-----:R-:W-:Y:S01]  /*0140*/  IMAD.WIDE R12, R28, 0x8, R12 ;  /* 0x000000081c0c7825 */ /* 0x001fe200078e020c */
[----:B--2---:R-:W-:-:S08]  /*0150*/  DMUL R6, R6, R2 ;  /* 0x0000000206067228 */ /* 0x004fd00000000000 */
[----:B---3--:R-:W-:-:S07]  /*0160*/  DFMA R10, R4, R10, R6 ;  /* 0x0000000a040a722b */ /* 0x008fce0000000006 */
[----:B------:R0:W-:Y:S04]  /*0170*/  STG.E.64 desc[UR10][R8.64], R10 ;  /* 0x0000000a08007986 */ /* 0x0001e8000c101b0a */
[----:B------:R-:W2:Y:S01]  /*0180*/  LDG.E.64 R6, desc[UR10][R12.64] ;  /* 0x0000000a0c067981 */ /* 0x000ea2000c1e1b00 */
[----:B-1----:R-:W-:-:S08]  /*0190*/  DADD R14, -R16, 1 ;  /* 0x3ff00000100e7429 */ /* 0x002fd00000000100 */
[----:B------:R-:W-:Y:S02]  /*01a0*/  DMUL R14, R4, R14 ;  /* 0x0000000e040e7228 */ /* 0x000fe40000000000 */
[----:B--2---:R-:W-:-:S08]  /*01b0*/  DMUL R6, R6, R16 ;  /* 0x0000001006067228 */ /* 0x004fd00000000000 */
[----:B------:R-:W-:-:S07]  /*01c0*/  DFMA R4, R4, R14, R6 ;  /* 0x0000000e0404722b */ /* 0x000fce0000000006 */
[----:B------:R0:W-:Y:S04]  /*01d0*/  STG.E.64 desc[UR10][R12.64], R4 ;  /* 0x000000040c007986 */ /* 0x0001e8000c101b0a */
[----:B------:R0:W5:Y:S01]  /*01e0*/  LDG.E.64 R6, desc[UR10][R8.64] ;  /* 0x0000000a08067981 */ /* 0x000162000c1e1b00 */
[----:B------:R-:W1:Y:S01]  /*01f0*/  I2F.F64 R14, UR4 ;  /* 0x00000004000e7d12 */ /* 0x000e620008201c00 */
[----:B------:R-:W-:Y:S01]  /*0200*/  DADD R2, -RZ, |R2| ;  /* 0x00000000ff027229 */ /* 0x000fe20000000502 */
[----:B------:R-:W-:-:S09]  /*0210*/  MOV R0, 0x310 ;  /* 0x0000031000007802 */ /* 0x000fd20000000f00 */
[----:B------:R-:W-:Y:S01]  /*0220*/  IMAD.MOV.U32 R29, RZ, RZ, R3 ;  /* 0x000000ffff1d7224 */ /* 0x000fe200078e0003 */
[----:B-1----:R-:W-:Y:S02]  /*0230*/  R2UR UR5, R15 ;  /* 0x000000000f0572ca */ /* 0x002fe400000e0000 */
[----:B------:R-:W-:Y:S01]  /*0240*/  R2UR UR4, R14 ;  /* 0x000000000e0472ca */ /* 0x000fe200000e0000 */
[----:B------:R-:W-:-:S10]  /*0250*/  IMAD.MOV.U32 R14, RZ, RZ, R2 ;  /* 0x000000ffff0e7224 */ /* 0x000fd400078e0002 */
[----:B------:R-:W-:Y:S02]  /*0260*/  USHF.R.U32.HI UR6, URZ, 0x14, UR5 ;  /* 0x00000014ff067899 */ /* 0x000fe40008011605 */
[----:B------:R-:W-:Y:S02]  /*0270*/  UMOV UR7, UR5 ;  /* 0x0000000500077c82 */ /* 0x000fe40008000000 */
[----:B------:R-:W-:-:S04]  /*0280*/  ULOP3.LUT UR6, UR6, 0x7ff, URZ, 0xc0, !UPT ;  /* 0x000007ff06067892 */ /* 0x000fc8000f8ec0ff */
[----:B------:R-:W-:-:S04]  /*0290*/  UIADD3 UR6, UPT, UPT, UR6, -0x3f4, URZ ;  /* 0xfffffc0c06067890 */ /* 0x000fc8000fffe0ff */
[----:B------:R-:W-:Y:S02]  /*02a0*/  USHF.L.U32 UR13, UR4, UR6, URZ ;  /* 0x00000006040d7299 */ /* 0x000fe400080006ff */
[----:B------:R-:W-:Y:S02]  /*02b0*/  USHF.L.U64.HI UR9, UR4, UR6, UR5 ;  /* 0x0000000604097299 */ /* 0x000fe40008010205 */
[----:B------:R-:W-:Y:S01]  /*02c0*/  UISETP.NE.U32.AND UP0, UPT, UR13, URZ, UPT ;  /* 0x000000ff0d00728c */ /* 0x000fe2000bf05070 */
[----:B------:R-:W-:-:S03]  /*02d0*/  UMOV UR6, UR4 ;  /* 0x0000000400067c82 */ /* 0x000fc60008000000 */
[----:B------:R-:W-:-:S04]  /*02e0*/  UISETP.NE.AND.EX UP0, UPT, UR9, -0x80000000, UPT, UP0 ;  /* 0x800000000900788c */ /* 0x000fc8000bf05300 */
[----:B0-----:R-:W-:-:S11]  /*02f0*/  UPLOP3.LUT UP0, UPT, UPT, UPT, UP0, 0x40, 0x4 ;  /* 0x000000000004789c */ /* 0x001fd60003f0e800 */
[----:B-----5:R-:W-:Y:S05]  /*0300*/  CALL.REL.NOINC `($_Z11adam_kernelPdPKdS_S_iddddi$__internal_accurate_pow) ;  /* 0x0000001400807944 */ /* 0x020fea0003c00000 */
[----:B------:R-:W0:Y:S01]  /*0310*/  LDC.64 R14, c[0x0][0x3a8] ;  /* 0x0000ea00ff0e7b82 */ /* 0x000e220000000a00 */
[----:B------:R-:W1:Y:S01]  /*0320*/  LDCU UR6, c[0x0][0x3ac] ;  /* 0x00007580ff0677ac */ /* 0x000e620008000800 */
[----:B------:R-:W-:Y:S01]  /*0330*/  DADD R10, -RZ, -R8 ;  /* 0x00000000ff0a7229 */ /* 0x000fe20000000908 */
[----:B------:R-:W-:Y:S01]  /*0340*/  PLOP3.LUT P0, PT, PT, PT, UP0, 0x80, 0x8 ;  /* 0x000000000008781c */ /* 0x000fe20003f0f008 */
[----:B------:R-:W-:-:S08]  /*0350*/  UPLOP3.LUT UP1, UPT, UPT, UPT, UP0, 0x80, 0x8 ;  /* 0x000000000008789c */ /* 0x000fd00003f2f000 */
[----:B------:R-:W-:Y:S02]  /*0360*/  FSEL R13, R10, R8, P0 ;  /* 0x000000080a0d7208 */ /* 0x000fe40000000000 */
[----:B------:R-:W-:Y:S01]  /*0370*/  FSEL R10, R11, R9, P0 ;  /* 0x000000090b0a7208 */ /* 0x000fe20000000000 */
[----:B-1----:R-:W-:Y:S01]  /*0380*/  UISETP.GE.AND UP2, UPT, UR6, URZ, UPT ;  /* 0x000000ff0600728c */ /* 0x002fe2000bf46270 */
[----:B0-----:R-:W-:-:S05]  /*0390*/  DSETP.NEU.AND P0, PT, R14, RZ, PT ;  /* 0x000000ff0e00722a */ /* 0x001fca0003f0d000 */
[----:B------:R-:W-:Y:S01]  /*03a0*/  PLOP3.LUT P2, PT, PT, PT, UP2, 0x80, 0x8 ;  /* 0x000000000008781c */ /* 0x000fe20003f4f028 */
[----:B------:R-:W-:-:S03]  /*03b0*/  DADD R2, R14, UR4 ;  /* 0x000000040e027e29 */ /* 0x000fc60008000000 */
[----:B------:R-:W-:Y:S02]  /*03c0*/  FSEL R8, R13, R8, !P2 ;  /* 0x000000080d087208 */ /* 0x000fe40005000000 */
[----:B------:R-:W-:-:S05]  /*03d0*/  FSEL R9, R10, R9, !P2 ;  /* 0x000000090a097208 */ /* 0x000fca0005000000 */
[----:B------:R-:W-:-:S04]  /*03e0*/  LOP3.LUT R2, R3, 0x7ff00000, RZ, 0xc0, !PT ;  /* 0x7ff0000003027812 */ /* 0x000fc800078ec0ff */
[----:B------:R-:W-:Y:S01]  /*03f0*/  ISETP.NE.AND P1, PT, R2, 0x7ff00000, PT ;  /* 0x7ff000000200780c */ /* 0x000fe20003f25270 */
[----:B------:R-:W-:-:S12]  /*0400*/  @P0 BRA `(.L_x_59) ;  /* 0x0000000000300947 */ /* 0x000fd80003800000 */
[----:B------:R-:W-:Y:S01]  /*0410*/  UISETP.NE.U32.AND UP1, UPT, UR13, URZ, UPT ;  /* 0x000000ff0d00728c */ /* 0x000fe2000bf25070 */
[----:B------:R-:W-:Y:S01]  /*0420*/  IMAD.U32 R2, RZ, RZ, UR4 ;  /* 0x00000004ff027e24 */ /* 0x000fe2000f8e00ff */
[----:B------:R-:W-:Y:S02]  /*0430*/  UISETP.GE.AND UP3, UPT, UR5, URZ, UPT ;  /* 0x000000ff0500728c */ /* 0x000fe4000bf66270 */
[----:B------:R-:W-:Y:S01]  /*0440*/  IMAD.U32 R3, RZ, RZ, UR5 ;  /* 0x00000005ff037e24 */ /* 0x000fe2000f8e00ff */
[----:B------:R-:W-:Y:S01]  /*0450*/  UISETP.NE.AND.EX UP1, UPT, UR9, -0x80000000, UPT, UP1 ;  /* 0x800000000900788c */ /* 0x000fe2000bf25310 */
[----:B------:R-:W-:-:S05]  /*0460*/  IMAD.MOV.U32 R8, RZ, RZ, RZ ;  /* 0x000000ffff087224 */ /* 0x000fca00078e00ff */
[----:B------:R-:W-:-:S13]  /*0470*/  PLOP3.LUT P0, PT, PT, PT, UP1, 0x80, 0x8 ;  /* 0x000000000008781c */ /* 0x000fda0003f0f018 */
[----:B------:R-:W-:-:S14]  /*0480*/  DSETP.NEU.AND P0, PT, |R2|, 0.5, !P0 ;  /* 0x3fe000000200742a */ /* 0x000fdc000470d200 */
[----:B------:R-:W-:Y:S01]  /*0490*/  VOTEU.ANY UP1, P0 ;  /* 0x0000000000ff7886 */ /* 0x000fe20000020100 */
[----:B------:R-:W-:-:S04]  /*04a0*/  USEL UR6, UR6, URZ, UP1 ;  /* 0x000000ff06067287 */ /* 0x000fc80008800000 */
[----:B------:R-:W-:-:S06]  /*04b0*/  @!UP3 ULOP3.LUT UR6, UR6, 0x7ff00000, URZ, 0xfc, !UPT ;  /* 0x7ff000000606b892 */ /* 0x000fcc000f8efcff */
[----:B------:R-:W-:-:S07]  /*04c0*/  IMAD.U32 R9, RZ, RZ, UR6 ;  /* 0x00000006ff097e24 */ /* 0x000fce000f8e00ff */
.L_x_59:
[----:B------:R-:W-:Y:S05]  /*04d0*/  @P1 BRA `(.L_x_60) ;  /* 0x0000000000381947 */ /* 0x000fea0003800000 */
[----:B------:R-:W-:-:S14]  /*04e0*/  DSETP.NAN.AND P0, PT, R14, R14, PT ;  /* 0x0000000e0e00722a */ /* 0x000fdc0003f08000 */
[----:B------:R-:W-:Y:S01]  /*04f0*/  @P0 DADD R8, R14, UR4 ;  /* 0x000000040e080e29 */ /* 0x000fe20008000000 */
[----:B------:R-:W-:Y:S10]  /*0500*/  @P0 BRA `(.L_x_60) ;  /* 0x00000000002c0947 */ /* 0x000ff40003800000 */
[----:B------:R-:W-:-:S14]  /*0510*/  DSETP.NEU.AND P0, PT, |R14|, +INF , PT ;  /* 0x7ff000000e00742a */ /* 0x000fdc0003f0d200 */
[----:B------:R-:W-:Y:S05]  /*0520*/  @P0 BRA `(.L_x_60) ;  /* 0x0000000000240947 */ /* 0x000fea0003800000 */
[----:B------:R-:W-:Y:S01]  /*0530*/  UISETP.GE.AND UP3, UPT, UR5, URZ, UPT ;  /* 0x000000ff0500728c */ /* 0x000fe2000bf66270 */
[----:B------:R-:W-:Y:S01]  /*0540*/  IMAD.MOV.U32 R8, RZ, RZ, RZ ;  /* 0x000000ffff087224 */ /* 0x000fe200078e00ff */
[----:B------:R-:W-:Y:S02]  /*0550*/  ULOP3.LUT UR6, UR5, 0x7fffffff, URZ, 0xc0, !UPT ;  /* 0x7fffffff05067892 */ /* 0x000fe4000f8ec0ff */
[----:B------:R-:W-:Y:S02]  /*0560*/  USEL UR7, URZ, 0x7ff00000, !UP3 ;  /* 0x7ff00000ff077887 */ /* 0x000fe4000d800000 */
[----:B------:R-:W-:Y:S02]  /*0570*/  UISETP.NE.AND UP3, UPT, UR6, 0x3fe00000, UPT ;  /* 0x3fe000000600788c */ /* 0x000fe4000bf65270 */
[----:B------:R-:W-:-:S04]  /*0580*/  UIADD3 UR6, UPT, UPT, UR7, -0x80000000, URZ ;  /* 0x8000000007067890 */ /* 0x000fc8000fffe0ff */
[----:B------:R-:W-:-:S04]  /*0590*/  USEL UR6, UR6, UR7, UP3 ;  /* 0x0000000706067287 */ /* 0x000fc80009800000 */
[----:B------:R-:W-:-:S06]  /*05a0*/  @!UP2 USEL UR7, UR6, UR7, UP1 ;  /* 0x000000070607a287 */ /* 0x000fcc0008800000 */
[----:B------:R-:W-:-:S07]  /*05b0*/  IMAD.U32 R9, RZ, RZ, UR7 ;  /* 0x00000007ff097e24 */ /* 0x000fce000f8e00ff */
.L_x_60:
[----:B------:R-:W0:Y:S01]  /*05c0*/  LDCU UR6, c[0x0][0x3c8] ;  /* 0x00007900ff0677ac */ /* 0x000e220008000800 */
[----:B------:R-:W-:Y:S01]  /*05d0*/  DADD R8, -R8, 1 ;  /* 0x3ff0000008087429 */ /* 0x000fe20000000100 */
[----:B------:R-:W-:Y:S01]  /*05e0*/  IMAD.MOV.U32 R2, RZ, RZ, 0x1 ;  /* 0x00000001ff027424 */ /* 0x000fe200078e00ff */
[----:B------:R-:W-:Y:S01]  /*05f0*/  DSETP.NEU.AND P0, PT, R14, 1, PT ;  /* 0x3ff000000e00742a */ /* 0x000fe20003f0d000 */
[----:B------:R-:W-:Y:S01]  /*0600*/  UISETP.NE.U32.AND UP1, UPT, UR13, URZ, UPT ;  /* 0x000000ff0d00728c */ /* 0x000fe2000bf25070 */
[----:B------:R-:W-:Y:S03]  /*0610*/  BSSY.RECONVERGENT B0, `(.L_x_61) ;  /* 0x000001c000007945 */ /* 0x000fe60003800200 */
[----:B------:R-:W-:Y:S01]  /*0620*/  UISETP.NE.AND.EX UP1, UPT, UR9, -0x80000000, UPT, UP1 ;  /* 0x800000000900788c */ /* 0x000fe2000bf25310 */
[----:B0-----:R-:W-:-:S04]  /*0630*/  ISETP.NE.AND P1, PT, RZ, UR6, PT ;  /* 0x00000006ff007c0c */ /* 0x001fc8000bf25270 */
[----:B------:R-:W-:Y:S02]  /*0640*/  FSEL R9, R9, RZ, P1 ;  /* 0x000000ff09097208 */ /* 0x000fe40000800000 */
[----:B------:R-:W-:Y:S02]  /*0650*/  FSEL R8, R8, RZ, P1 ;  /* 0x000000ff08087208 */ /* 0x000fe40000800000 */
[----:B------:R-:W-:Y:S02]  /*0660*/  FSEL R9, R9, RZ, P0 ;  /* 0x000000ff09097208 */ /* 0x000fe40000000000 */
[----:B------:R-:W-:Y:S02]  /*0670*/  FSEL R8, R8, RZ, P0 ;  /* 0x000000ff08087208 */ /* 0x000fe40000000000 */
[----:B------:R-:W0:Y:S01]  /*0680*/  MUFU.RCP64H R3, R9 ;  /* 0x0000000900037308 */ /* 0x000e220000001800 */
[----:B------:R-:W-:-:S03]  /*0690*/  FSETP.GEU.AND P1, PT, |R7|, 6.5827683646048100446e-37, PT ;  /* 0x036000000700780b */ /* 0x000fc60003f2e200 */
[----:B0-----:R-:W-:-:S08]  /*06a0*/  DFMA R10, -R8, R2, 1 ;  /* 0x3ff00000080a742b */ /* 0x001fd00000000102 */
[----:B------:R-:W-:-:S08]  /*06b0*/  DFMA R10, R10, R10, R10 ;  /* 0x0000000a0a0a722b */ /* 0x000fd0000000000a */
[----:B------:R-:W-:-:S08]  /*06c0*/  DFMA R10, R2, R10, R2 ;  /* 0x0000000a020a722b */ /* 0x000fd00000000002 */
[----:B------:R-:W-:-:S08]  /*06d0*/  DFMA R2, -R8, R10, 1 ;  /* 0x3ff000000802742b */ /* 0x000fd0000000010a */
[----:B------:R-:W-:-:S08]  /*06e0*/  DFMA R2, R10, R2, R10 ;  /* 0x000000020a02722b */ /* 0x000fd0000000000a */
[----:B------:R-:W-:-:S08]  /*06f0*/  DMUL R10, R6, R2 ;  /* 0x00000002060a7228 */ /* 0x000fd00000000000 */
[----:B------:R-:W-:-:S08]  /*0700*/  DFMA R12, -R8, R10, R6 ;  /* 0x0000000a080c722b */ /* 0x000fd00000000106 */
[----:B------:R-:W-:-:S10]  /*0710*/  DFMA R2, R2, R12, R10 ;  /* 0x0000000c0202722b */ /* 0x000fd4000000000a */
[----:B------:R-:W-:-:S05]  /*0720*/  FFMA R0, RZ, R9, R3 ;  /* 0x00000009ff007223 */ /* 0x000fca0000000003 */
[----:B------:R-:W-:-:S13]  /*0730*/  FSETP.GT.AND P0, PT, |R0|, 1.469367938527859385e-39, PT ;  /* 0x001000000000780b */ /* 0x000fda0003f04200 */
[----:B------:R-:W-:Y:S05]  /*0740*/  @P0 BRA P1, `(.L_x_62) ;  /* 0x0000000000200947 */ /* 0x000fea0000800000 */
[----:B------:R-:W-:Y:S01]  /*0750*/  IMAD.MOV.U32 R12, RZ, RZ, R6 ;  /* 0x000000ffff0c7224 */ /* 0x000fe200078e0006 */
[----:B------:R-:W-:Y:S01]  /*0760*/  MOV R0, 0x7b0 ;  /* 0x000007b000007802 */ /* 0x000fe20000000f00 */
[----:B------:R-:W-:Y:S02]  /*0770*/  IMAD.MOV.U32 R13, RZ, RZ, R7 ;  /* 0x000000ffff0d7224 */ /* 0x000fe400078e0007 */
[----:B------:R-:W-:Y:S02]  /*0780*/  IMAD.MOV.U32 R6, RZ, RZ, R8 ;  /* 0x000000ffff067224 */ /* 0x000fe400078e0008 */
[----:B------:R-:W-:-:S07]  /*0790*/  IMAD.MOV.U32 R11, RZ, RZ, R9 ;  /* 0x000000ffff0b7224 */ /* 0x000fce00078e0009 */
[----:B------:R-:W-:Y:S05]  /*07a0*/  CALL.REL.NOINC `($__internal_1_$__cuda_sm20_div_rn_f64_full) ;  /* 0x0000000800307944 */ /* 0x000fea0003c00000 */
[----:B------:R-:W-:Y:S02]  /*07b0*/  IMAD.MOV.U32 R2, RZ, RZ, R14 ;  /* 0x000000ffff027224 */ /* 0x000fe400078e000e */
[----:B------:R-:W-:-:S07]  /*07c0*/  IMAD.MOV.U32 R3, RZ, RZ, R15 ;  /* 0x000000ffff037224 */ /* 0x000fce00078e000f */
.L_x_62:
[----:B------:R-:W-:Y:S05]  /*07d0*/  BSYNC.RECONVERGENT B0 ;  /* 0x0000000000007941 */ /* 0x000fea0003800200 */
.L_x_61:
[----:B------:R-:W0:Y:S01]  /*07e0*/  LDCU.64 UR6, c[0x0][0x3b0] ;  /* 0x00007600ff0677ac */ /* 0x000e220008000a00 */
[----:B------:R-:W-:Y:S01]  /*07f0*/  MOV R0, 0x860 ;  /* 0x0000086000007802 */ /* 0x000fe20000000f00 */
[----:B0-----:R-:W-:Y:S01]  /*0800*/  DADD R6, -RZ, |UR6| ;  /* 0x40000006ff067e29 */ /* 0x001fe20008000100 */
[----:B------:R-:W-:Y:S01]  /*0810*/  UMOV UR6, UR4 ;  /* 0x0000000400067c82 */ /* 0x000fe20008000000 */
[----:B------:R-:W-:-:S08]  /*0820*/  UMOV UR7, UR5 ;  /* 0x0000000500077c82 */ /* 0x000fd00008000000 */
[----:B------:R-:W-:Y:S01]  /*0830*/  MOV R14, R6 ;  /* 0x00000006000e7202 */ /* 0x000fe20000000f00 */
[----:B------:R-:W-:-:S07]  /*0840*/  IMAD.MOV.U32 R29, RZ, RZ, R7 ;  /* 0x000000ffff1d7224 */ /* 0x000fce00078e0007 */
[----:B------:R-:W-:Y:S05]  /*0850*/  CALL.REL.NOINC `($_Z11adam_kernelPdPKdS_S_iddddi$__internal_accurate_pow) ;  /* 0x00000010002c7944 */ /* 0x000fea0003c00000 */
[----:B------:R-:W0:Y:S01]  /*0860*/  LDC.64 R14, c[0x0][0x3b0] ;  /* 0x0000ec00ff0e7b82 */ /* 0x000e220000000a00 */
[----:B------:R-:W1:Y:S01]  /*0870*/  LDCU UR6, c[0x0][0x3b4] ;  /* 0x00007680ff0677ac */ /* 0x000e620008000800 */
[----:B------:R-:W-:Y:S01]  /*0880*/  DADD R10, -RZ, -R8 ;  /* 0x00000000ff0a7229 */ /* 0x000fe20000000908 */
[----:B------:R-:W-:-:S09]  /*0890*/  PLOP3.LUT P0, PT, PT, PT, UP1, 0x80, 0x8 ;  /* 0x000000000008781c */ /* 0x000fd20003f0f018 */
[----:B------:R-:W-:Y:S02]  /*08a0*/  FSEL R13, R10, R8, !P0 ;  /* 0x000000080a0d7208 */ /* 0x000fe40004000000 */
[----:B------:R-:W-:Y:S01]  /*08b0*/  FSEL R10, R11, R9, !P0 ;  /* 0x000000090b0a7208 */ /* 0x000fe20004000000 */
        /* <DEDUP_REMOVED lines=21> */
.L_x_63:
        /* <DEDUP_REMOVED lines=15> */
.L_x_64:
[----:B------:R-:W0:Y:S01]  /*0b00*/  LDCU UR4, c[0x0][0x3c8] ;  /* 0x00007900ff0477ac */ /* 0x000e220008000800 */
[----:B------:R-:W-:Y:S01]  /*0b10*/  DADD R8, -R8, 1 ;  /* 0x3ff0000008087429 */ /* 0x000fe20000000100 */
[----:B------:R-:W-:Y:S01]  /*0b20*/  IMAD.MOV.U32 R6, RZ, RZ, 0x1 ;  /* 0x00000001ff067424 */ /* 0x000fe200078e00ff */
[----:B------:R-:W-:Y:S01]  /*0b30*/  DSETP.NEU.AND P0, PT, R14, 1, PT ;  /* 0x3ff000000e00742a */ /* 0x000fe20003f0d000 */
[----:B------:R-:W-:Y:S01]  /*0b40*/  BSSY.RECONVERGENT B0, `(.L_x_65) ;  /* 0x000001b000007945 */ /* 0x000fe20003800200 */
[----:B0-----:R-:W-:-:S06]  /*0b50*/  ISETP.NE.AND P1, PT, RZ, UR4, PT ;  /* 0x00000004ff007c0c */ /* 0x001fcc000bf25270 */
        /* <DEDUP_REMOVED lines=23> */
[----:B------:R-:W-:Y:S01]  /*0cd0*/  IMAD.MOV.U32 R6, RZ, RZ, R14 ;  /* 0x000000ffff067224 */ /* 0x000fe200078e000e */
[----:B------:R-:W-:-:S07]  /*0ce0*/  MOV R7, R15 ;  /* 0x0000000f00077202 */ /* 0x000fce0000000f00 */
.L_x_66:
[----:B------:R-:W-:Y:S05]  /*0cf0*/  BSYNC.RECONVERGENT B0 ;  /* 0x0000000000007941 */ /* 0x000fea0003800200 */
.L_x_65:
[----:B------:R-:W0:Y:S01]  /*0d00*/  MUFU.RSQ64H R9, R7 ;  /* 0x0000000700097308 */ /* 0x000e220000001c00 */
[----:B------:R-:W-:Y:S01]  /*0d10*/  VIADD R8, R7, 0xfcb00000 ;  /* 0xfcb0000007087836 */ /* 0x000fe20000000000 */
[----:B------:R-:W1:Y:S01]  /*0d20*/  LDCU.64 UR4, c[0x0][0x3c0] ;  /* 0x00007800ff0477ac */ /* 0x000e620008000a00 */
[----:B------:R-:W-:Y:S01]  /*0d30*/  IMAD.MOV.U32 R10, RZ, RZ, 0x0 ;  /* 0x00000000ff0a7424 */ /* 0x000fe200078e00ff */
[----:B------:R-:W-:Y:S01]  /*0d40*/  BSSY.RECONVERGENT B0, `(.L_x_67) ;  /* 0x0000013000007945 */ /* 0x000fe20003800200 */
[----:B------:R-:W-:Y:S01]  /*0d50*/  IMAD.MOV.U32 R11, RZ, RZ, 0x3fd80000 ;  /* 0x3fd80000ff0b7424 */ /* 0x000fe200078e00ff */
[----:B------:R-:W-:Y:S01]  /*0d60*/  ISETP.GE.U32.AND P0, PT, R8, 0x7ca00000, PT ;  /* 0x7ca000000800780c */ /* 0x000fe20003f06070 */
[----:B0-----:R-:W-:-:S08]  /*0d70*/  DMUL R4, R8, R8 ;  /* 0x0000000808047228 */ /* 0x001fd00000000000 */
[----:B------:R-:W-:-:S08]  /*0d80*/  DFMA R4, -R4, R6, 1 ;  /* 0x3ff000000404742b */ /* 0x000fd00000000106 */
[----:B------:R-:W-:Y:S02]  /*0d90*/  DFMA R10, R4, R10, 0.5 ;  /* 0x3fe00000040a742b */ /* 0x000fe4000000000a */
[----:B------:R-:W-:-:S08]  /*0da0*/  DMUL R4, R8, R4 ;  /* 0x0000000408047228 */ /* 0x000fd00000000000 */
[----:B------:R-:W-:Y:S02]  /*0db0*/  DFMA R16, R10, R4, R8 ;  /* 0x000000040a10722b */ /* 0x000fe40000000008 */
[----:B-1----:R-:W-:-:S06]  /*0dc0*/  DMUL R4, R2, UR4 ;  /* 0x0000000402047c28 */ /* 0x002fcc0008000000 */
[----:B------:R-:W-:Y:S02]  /*0dd0*/  DMUL R10, R16, R6 ;  /* 0x00000006100a7228 */ /* 0x000fe40000000000 */
[----:B------:R-:W-:Y:S02]  /*0de0*/  VIADD R15, R17, 0xfff00000 ;  /* 0xfff00000110f7836 */ /* 0x000fe40000000000 */
[----:B------:R-:W-:-:S04]  /*0df0*/  IMAD.MOV.U32 R14, RZ, RZ, R16 ;  /* 0x000000ffff0e7224 */ /* 0x000fc800078e0010 */
[----:B------:R-:W-:-:S08]  /*0e00*/  DFMA R12, R10, -R10, R6 ;  /* 0x8000000a0a0c722b */ /* 0x000fd00000000006 */
[----:B------:R-:W-:Y:S01]  /*0e10*/  DFMA R2, R12, R14, R10 ;  /* 0x0000000e0c02722b */ /* 0x000fe2000000000a */
[----:B------:R-:W-:Y:S10]  /*0e20*/  @!P0 BRA `(.L_x_68) ;  /* 0x0000000000108947 */ /* 0x000ff40003800000 */
[----:B------:R-:W-:-:S07]  /*0e30*/  MOV R0, 0xe50 ;  /* 0x00000e5000007802 */ /* 0x000fce0000000f00 */
[----:B------:R-:W-:Y:S05]  /*0e40*/  CALL.REL.NOINC `($__internal_2_$__cuda_sm20_dsqrt_rn_f64_mediumpath_v1) ;  /* 0x0000000400fc7944 */ /* 0x000fea0003c00000 */
[----:B------:R-:W-:Y:S02]  /*0e50*/  IMAD.MOV.U32 R2, RZ, RZ, R6 ;  /* 0x000000ffff027224 */ /* 0x000fe400078e0006 */
[----:B------:R-:W-:-:S07]  /*0e60*/  IMAD.MOV.U32 R3, RZ, RZ, R7 ;  /* 0x000000ffff037224 */ /* 0x000fce00078e0007 */
.L_x_68:
[----:B------:R-:W-:Y:S05]  /*0e70*/  BSYNC.RECONVERGENT B0 ;  /* 0x0000000000007941 */ /* 0x000fea0003800200 */
.L_x_67:
[----:B------:R-:W0:Y:S01]  /*0e80*/  LDCU.64 UR4, c[0x0][0x3b8] ;  /* 0x00007700ff0477ac */ /* 0x000e220008000a00 */
[----:B------:R-:W-:Y:S01]  /*0e90*/  FSETP.GEU.AND P1, PT, |R5|, 6.5827683646048100446e-37, PT ;  /* 0x036000000500780b */ /* 0x000fe20003f2e200 */
[----:B------:R-:W-:Y:S01]  /*0ea0*/  BSSY.RECONVERGENT B0, `(.L_x_69) ;  /* 0x0000016000007945 */ /* 0x000fe20003800200 */
[----:B0-----:R-:W-:Y:S01]  /*0eb0*/  DADD R6, R2, UR4 ;  /* 0x0000000402067e29 */ /* 0x001fe20008000000 */
[----:B------:R-:W-:-:S05]  /*0ec0*/  IMAD.MOV.U32 R2, RZ, RZ, 0x1 ;  /* 0x00000001ff027424 */ /* 0x000fca00078e00ff */
[----:B------:R-:W0:Y:S02]  /*0ed0*/  MUFU.RCP64H R3, R7 ;  /* 0x0000000700037308 */ /* 0x000e240000001800 */
        /* <DEDUP_REMOVED lines=14> */
[----:B------:R-:W-:-:S07]  /*0fc0*/  IMAD.MOV.U32 R11, RZ, RZ, R7 ;  /* 0x000000ffff0b7224 */ /* 0x000fce00078e0007 */
[----:B------:R-:W-:Y:S05]  /*0fd0*/  CALL.REL.NOINC `($__internal_1_$__cuda_sm20_div_rn_f64_full) ;  /* 0x0000000000247944 */ /* 0x000fea0003c00000 */
[----:B------:R-:W-:Y:S02]  /*0fe0*/  IMAD.MOV.U32 R2, RZ, RZ, R14 ;  /* 0x000000ffff027224 */ /* 0x000fe400078e000e */
[----:B------:R-:W-:-:S07]  /*0ff0*/  IMAD.MOV.U32 R3, RZ, RZ, R15 ;  /* 0x000000ffff037224 */ /* 0x000fce00078e000f */
.L_x_70:
[----:B------:R-:W-:Y:S05]  /*1000*/  BSYNC.RECONVERGENT B0 ;  /* 0x0000000000007941 */ /* 0x000fea0003800200 */
.L_x_69:
[----:B------:R-:W0:Y:S02]  /*1010*/  LDC.64 R4, c[0x0][0x380] ;  /* 0x0000e000ff047b82 */ /* 0x000e240000000a00 */
[----:B0-----:R-:W-:-:S05]  /*1020*/  IMAD.WIDE R28, R28, 0x8, R4 ;  /* 0x000000081c1c7825 */ /* 0x001fca00078e0204 */
[----:B------:R-:W2:Y:S02]  /*1030*/  LDG.E.64 R4, desc[UR10][R28.64] ;  /* 0x0000000a1c047981 */ /* 0x000ea4000c1e1b00 */
[----:B--2---:R-:W-:-:S07]  /*1040*/  DADD R4, R4, -R2 ;  /* 0x0000000004047229 */ /* 0x004fce0000000802 */
[----:B------:R-:W-:Y:S01]  /*1050*/  STG.E.64 desc[UR10][R28.64], R4 ;  /* 0x000000041c007986 */ /* 0x000fe2000c101b0a */
[----:B------:R-:W-:Y:S05]  /*1060*/  EXIT ;  /* 0x000000000000794d */ /* 0x000fea0003800000 */
        .weak           $__internal_1_$__cuda_sm20_div_rn_f64_full
        .type           $__internal_1_$__cuda_sm20_div_rn_f64_full,@function
        .size           $__internal_1_$__cuda_sm20_div_rn_f64_full,($__internal_2_$__cuda_sm20_dsqrt_rn_f64_mediumpath_v1 - $__internal_1_$__cuda_sm20_div_rn_f64_full)
$__internal_1_$__cuda_sm20_div_rn_f64_full:
[C---:B------:R-:W-:Y:S01]  /*1070*/  FSETP.GEU.AND P0, PT, |R11|.reuse, 1.469367938527859385e-39, PT ;  /* 0x001000000b00780b */ /* 0x040fe20003f0e200 */
[----:B------:R-:W-:Y:S01]  /*1080*/  IMAD.MOV.U32 R16, RZ, RZ, 0x1 ;  /* 0x00000001ff107424 */ /* 0x000fe200078e00ff */
[----:B------:R-:W-:Y:S01]  /*1090*/  LOP3.LUT R8, R11, 0x800fffff, RZ, 0xc0, !PT ;  /* 0x800fffff0b087812 */ /* 0x000fe200078ec0ff */
[----:B------:R-:W-:Y:S01]  /*10a0*/  BSSY.RECONVERGENT B1, `(.L_x_71) ;  /* 0x0000056000017945 */ /* 0x000fe20003800200 */
[----:B------:R-:W-:Y:S02]  /*10b0*/  MOV R10, R6 ;  /* 0x00000006000a7202 */ /* 0x000fe40000000f00 */
[----:B------:R-:W-:Y:S01]  /*10c0*/  LOP3.LUT R9, R8, 0x3ff00000, RZ, 0xfc, !PT ;  /* 0x3ff0000008097812 */ /* 0x000fe200078efcff */
[----:B------:R-:W-:Y:S01]  /*10d0*/  IMAD.MOV.U32 R8, RZ, RZ, R6 ;  /* 0x000000ffff087224 */ /* 0x000fe200078e0006 */
[C---:B------:R-:W-:Y:S02]  /*10e0*/  FSETP.GEU.AND P2, PT, |R13|.reuse, 1.469367938527859385e-39, PT ;  /* 0x001000000d00780b */ /* 0x040fe40003f4e200 */
[----:B------:R-:W-:-:S02]  /*10f0*/  LOP3.LUT R15, R13, 0x7ff00000, RZ, 0xc0, !PT ;  /* 0x7ff000000d0f7812 */ /* 0x000fc400078ec0ff */
[----:B------:R-:W-:Y:S01]  /*1100*/  LOP3.LUT R20, R11, 0x7ff00000, RZ, 0xc0, !PT ;  /* 0x7ff000000b147812 */ /* 0x000fe200078ec0ff */
[----:B------:R-:W-:-:S03]  /*1110*/  @!P0 DMUL R8, R10, 8.98846567431157953865e+307 ;  /* 0x7fe000000a088828 */ /* 0x000fc60000000000 */
[----:B------:R-:W-:-:S03]  /*1120*/  ISETP.GE.U32.AND P1, PT, R15, R20, PT ;  /* 0x000000140f00720c */ /* 0x000fc60003f26070 */
[----:B------:R-:W0:Y:S02]  /*1130*/  MUFU.RCP64H R17, R9 ;  /* 0x0000000900117308 */ /* 0x000e240000001800 */
[----:B------:R-:W-:-:S04]  /*1140*/  @!P2 LOP3.LUT R14, R11, 0x7ff00000, RZ, 0xc0, !PT ;  /* 0x7ff000000b0ea812 */ /* 0x000fc800078ec0ff */
[----:B------:R-:W-:Y:S01]  /*1150*/  @!P2 ISETP.GE.U32.AND P3, PT, R15, R14, PT ;  /* 0x0000000e0f00a20c */ /* 0x000fe20003f66070 */
[----:B------:R-:W-:-:S05]  /*1160*/  IMAD.MOV.U32 R14, RZ, RZ, 0x1ca00000 ;  /* 0x1ca00000ff0e7424 */ /* 0x000fca00078e00ff */
[----:B------:R-:W-:-:S04]  /*1170*/  @!P2 SEL R19, R14, 0x63400000, !P3 ;  /* 0x634000000e13a807 */ /* 0x000fc80005800000 */
[----:B------:R-:W-:Y:S01]  /*1180*/  @!P2 LOP3.LUT R22, R19, 0x80000000, R13, 0xf8, !PT ;  /* 0x800000001316a812 */ /* 0x000fe200078ef80d */
[----:B0-----:R-:W-:-:S03]  /*1190*/  DFMA R6, R16, -R8, 1 ;  /* 0x3ff000001006742b */ /* 0x001fc60000000808 */
[----:B------:R-:W-:Y:S01]  /*11a0*/  @!P2 LOP3.LUT R23, R22, 0x100000, RZ, 0xfc, !PT ;  /* 0x001000001617a812 */ /* 0x000fe200078efcff */
[----:B------:R-:W-:-:S04]  /*11b0*/  @!P2 IMAD.MOV.U32 R22, RZ, RZ, RZ ;  /* 0x000000ffff16a224 */ /* 0x000fc800078e00ff */
[----:B------:R-:W-:-:S08]  /*11c0*/  DFMA R6, R6, R6, R6 ;  /* 0x000000060606722b */ /* 0x000fd00000000006 */
[----:B------:R-:W-:Y:S01]  /*11d0*/  DFMA R16, R16, R6, R16 ;  /* 0x000000061010722b */ /* 0x000fe20000000010 */
[----:B------:R-:W-:Y:S01]  /*11e0*/  SEL R7, R14, 0x63400000, !P1 ;  /* 0x634000000e077807 */ /* 0x000fe20004800000 */
[----:B------:R-:W-:-:S03]  /*11f0*/  IMAD.MOV.U32 R6, RZ, RZ, R12 ;  /* 0x000000ffff067224 */ /* 0x000fc600078e000c */
[----:B------:R-:W-:-:S03]  /*1200*/  LOP3.LUT R7, R7, 0x800fffff, R13, 0xf8, !PT ;  /* 0x800fffff07077812 */ /* 0x000fc600078ef80d */
[----:B------:R-:W-:-:S03]  /*1210*/  DFMA R18, R16, -R8, 1 ;  /* 0x3ff000001012742b */ /* 0x000fc60000000808 */
[----:B------:R-:W-:Y:S01]  /*1220*/  @!P2 DFMA R6, R6, 2, -R22 ;  /* 0x400000000606a82b */ /* 0x000fe20000000816 */
[----:B------:R-:W-:-:S04]  /*1230*/  IMAD.MOV.U32 R22, RZ, RZ, R15 ;  /* 0x000000ffff167224 */ /* 0x000fc800078e000f */
[----:B------:R-:W-:Y:S01]  /*1240*/  DFMA R16, R16, R18, R16 ;  /* 0x000000121010722b */ /* 0x000fe20000000010 */
[----:B------:R-:W-:Y:S01]  /*1250*/  IMAD.MOV.U32 R23, RZ, RZ, R20 ;  /* 0x000000ffff177224 */ /* 0x000fe200078e0014 */
[----:B------:R-:W-:-:S03]  /*1260*/  @!P0 LOP3.LUT R23, R9, 0x7ff00000, RZ, 0xc0, !PT ;  /* 0x7ff0000009178812 */ /* 0x000fc600078ec0ff */
[----:B------:R-:W-:Y:S02]  /*1270*/  @!P2 LOP3.LUT R22, R7, 0x7ff00000, RZ, 0xc0, !PT ;  /* 0x7ff000000716a812 */ /* 0x000fe400078ec0ff */
[----:B------:R-:W-:Y:S01]  /*1280*/  VIADD R25, R23, 0xffffffff ;  /* 0xffffffff17197836 */ /* 0x000fe20000000000 */
[----:B------:R-:W-:Y:S02]  /*1290*/  DMUL R18, R16, R6 ;  /* 0x0000000610127228 */ /* 0x000fe40000000000 */
[----:B------:R-:W-:-:S05]  /*12a0*/  VIADD R24, R22, 0xffffffff ;  /* 0xffffffff16187836 */ /* 0x000fca0000000000 */
[----:B------:R-:W-:Y:S01]  /*12b0*/  ISETP.GT.U32.AND P0, PT, R24, 0x7feffffe, PT ;  /* 0x7feffffe1800780c */ /* 0x000fe20003f04070 */
[----:B------:R-:W-:-:S03]  /*12c0*/  DFMA R20, R18, -R8, R6 ;  /* 0x800000081214722b */ /* 0x000fc60000000006 */
[----:B------:R-:W-:-:S05]  /*12d0*/  ISETP.GT.U32.OR P0, PT, R25, 0x7feffffe, P0 ;  /* 0x7feffffe1900780c */ /* 0x000fca0000704470 */
[----:B------:R-:W-:-:S08]  /*12e0*/  DFMA R16, R16, R20, R18 ;  /* 0x000000141010722b */ /* 0x000fd00000000012 */
[----:B------:R-:W-:Y:S05]  /*12f0*/  @P0 BRA `(.L_x_72) ;  /* 0x00000000006c0947 */ /* 0x000fea0003800000 */
[----:B------:R-:W-:-:S04]  /*1300*/  LOP3.LUT R18, R11, 0x7ff00000, RZ, 0xc0, !PT ;  /* 0x7ff000000b127812 */ /* 0x000fc800078ec0ff */
[CC--:B------:R-:W-:Y:S02]  /*1310*/  VIADDMNMX R12, R15.reuse, -R18.reuse, 0xb9600000, !PT ;  /* 0xb96000000f0c7446 */ /* 0x0c0fe40007800912 */
[----:B------:R-:W-:Y:S01]  /*1320*/  ISETP.GE.U32.AND P0, PT, R15, R18, PT ;  /* 0x000000120f00720c */ /* 0x000fe20003f06070 */
[----:B------:R-:W-:Y:S01]  /*1330*/  IMAD.MOV.U32 R18, RZ, RZ, RZ ;  /* 0x000000ffff127224 */ /* 0x000fe200078e00ff */
[----:B------:R-:W-:Y:S02]  /*1340*/  VIMNMX R12, PT, PT, R12, 0x46a00000, PT ;  /* 0x46a000000c0c7848 */ /* 0x000fe40003fe0100 */
[----:B------:R-:W-:-:S05]  /*1350*/  SEL R13, R14, 0x63400000, !P0 ;  /* 0x634000000e0d7807 */ /* 0x000fca0004000000 */
[----:B------:R-:W-:-:S04]  /*1360*/  IMAD.IADD R12, R12, 0x1, -R13 ;  /* 0x000000010c0c7824 */ /* 0x000fc800078e0a0d */
[----:B------:R-:W-:-:S06]  /*1370*/  VIADD R19, R12, 0x7fe00000 ;  /* 0x7fe000000c137836 */ /* 0x000fcc0000000000 */
[----:B------:R-:W-:-:S10]  /*1380*/  DMUL R14, R16, R18 ;  /* 0x00000012100e7228 */ /* 0x000fd40000000000 */
[----:B------:R-:W-:-:S13]  /*1390*/  FSETP.GTU.AND P0, PT, |R15|, 1.469367938527859385e-39, PT ;  /* 0x001000000f00780b */ /* 0x000fda0003f0c200 */
[----:B------:R-:W-:Y:S05]  /*13a0*/  @P0 BRA `(.L_x_73) ;  /* 0x0000000000940947 */ /* 0x000fea0003800000 */
[----:B------:R-:W-:Y:S01]  /*13b0*/  DFMA R6, R16, -R8, R6 ;  /* 0x800000081006722b */ /* 0x000fe20000000006 */
[----:B------:R-:W-:-:S09]  /*13c0*/  IMAD.MOV.U32 R18, RZ, RZ, RZ ;  /* 0x000000ffff127224 */ /* 0x000fd200078e00ff */
[C---:B------:R-:W-:Y:S02]  /*13d0*/  FSETP.NEU.AND P0, PT, R7.reuse, RZ, PT ;  /* 0x000000ff0700720b */ /* 0x040fe40003f0d000 */
[----:B------:R-:W-:-:S04]  /*13e0*/  LOP3.LUT R11, R7, 0x80000000, R11, 0x48, !PT ;  /* 0x80000000070b7812 */ /* 0x000fc800078e480b */
[----:B------:R-:W-:-:S07]  /*13f0*/  LOP3.LUT R19, R11, R19, RZ, 0xfc, !PT ;  /* 0x000000130b137212 */ /* 0x000fce00078efcff */
[----:B------:R-:W-:Y:S05]  /*1400*/  @!P0 BRA `(.L_x_73) ;  /* 0x00000000007c8947 */ /* 0x000fea0003800000 */
[----:B------:R-:W-:Y:S01]  /*1410*/  IADD3 R7, PT, PT, -R12, RZ, RZ ;  /* 0x000000ff0c077210 */ /* 0x000fe20007ffe1ff */
[----:B------:R-:W-:-:S06]  /*1420*/  IMAD.MOV.U32 R6, RZ, RZ, RZ ;  /* 0x000000ffff067224 */ /* 0x000fcc00078e00ff */
[----:B------:R-:W-:Y:S02]  /*1430*/  DFMA R6, R14, -R6, R16 ;  /* 0x800000060e06722b */ /* 0x000fe40000000010 */
[----:B------:R-:W-:-:S04]  /*1440*/  DMUL.RP R16, R16, R18 ;  /* 0x0000001210107228 */ /* 0x000fc80000008000 */
[----:B------:R-:W-:-:S04]  /*1450*/  IADD3 R6, PT, PT, -R12, -0x43300000, RZ ;  /* 0xbcd000000c067810 */ /* 0x000fc80007ffe1ff */
[----:B------:R-:W-:Y:S02]  /*1460*/  FSETP.NEU.AND P0, PT, |R7|, R6, PT ;  /* 0x000000060700720b */ /* 0x000fe40003f0d200 */
[----:B------:R-:W-:Y:S02]  /*1470*/  LOP3.LUT R11, R17, R11, RZ, 0x3c, !PT ;  /* 0x0000000b110b7212 */ /* 0x000fe400078e3cff */
[----:B------:R-:W-:Y:S02]  /*1480*/  FSEL R14, R16, R14, !P0 ;  /* 0x0000000e100e7208 */ /* 0x000fe40004000000 */
[----:B------:R-:W-:Y:S01]  /*1490*/  FSEL R15, R11, R15, !P0 ;  /* 0x0000000f0b0f7208 */ /* 0x000fe20004000000 */
[----:B------:R-:W-:Y:S06]  /*14a0*/  BRA `(.L_x_73) ;  /* 0x0000000000547947 */ /* 0x000fec0003800000 */
.L_x_72:
        /* <DEDUP_REMOVED lines=16> */
.L_x_75:
[----:B------:R-:W-:Y:S01]  /*15b0*/  LOP3.LUT R15, R11, 0x80000, RZ, 0xfc, !PT ;  /* 0x000800000b0f7812 */ /* 0x000fe200078efcff */
[----:B------:R-:W-:Y:S01]  /*15c0*/  IMAD.MOV.U32 R14, RZ, RZ, R10 ;  /* 0x000000ffff0e7224 */ /* 0x000fe200078e000a */
[----:B------:R-:W-:Y:S06]  /*15d0*/  BRA `(.L_x_73) ;  /* 0x0000000000087947 */ /* 0x000fec0003800000 */
.L_x_74:
[----:B------:R-:W-:Y:S01]  /*15e0*/  LOP3.LUT R15, R13, 0x80000, RZ, 0xfc, !PT ;  /* 0x000800000d0f7812 */ /* 0x000fe200078efcff */
[----:B------:R-:W-:-:S07]  /*15f0*/  IMAD.MOV.U32 R14, RZ, RZ, R12 ;  /* 0x000000ffff0e7224 */ /* 0x000fce00078e000c */
.L_x_73:
[----:B------:R-:W-:Y:S05]  /*1600*/  BSYNC.RECONVERGENT B1 ;  /* 0x0000000000017941 */ /* 0x000fea0003800200 */
.L_x_71:
[----:B------:R-:W-:Y:S02]  /*1610*/  IMAD.MOV.U32 R6, RZ, RZ, R0 ;  /* 0x000000ffff067224 */ /* 0x000fe400078e0000 */
[----:B------:R-:W-:-:S04]  /*1620*/  IMAD.MOV.U32 R7, RZ, RZ, 0x0 ;  /* 0x00000000ff077424 */ /* 0x000fc800078e00ff */
[----:B------:R-:W-:Y:S05]  /*1630*/  RET.REL.NODEC R6 `(_Z11adam_kernelPdPKdS_S_iddddi) ;  /* 0xffffffe806707950 */ /* 0x000fea0003c3ffff */
        .weak           $__internal_2_$__cuda_sm20_dsqrt_rn_f64_mediumpath_v1
        .type           $__internal_2_$__cuda_sm20_dsqrt_rn_f64_mediumpath_v1,@function
        .size           $__internal_2_$__cuda_sm20_dsqrt_rn_f64_mediumpath_v1,($_Z11adam_kernelPdPKdS_S_iddddi$__internal_accurate_pow - $__internal_2_$__cuda_sm20_dsqrt_rn_f64_mediumpath_v1)
$__internal_2_$__cuda_sm20_dsqrt_rn_f64_mediumpath_v1:
[----:B------:R-:W-:Y:S01]  /*1640*/  ISETP.GE.U32.AND P0, PT, R8, -0x3400000, PT ;  /* 0xfcc000000800780c */ /* 0x000fe20003f06070 */
[----:B------:R-:W-:Y:S01]  /*1650*/  BSSY.RECONVERGENT B1, `(.L_x_76) ;  /* 0x0000026000017945 */ /* 0x000fe20003800200 */
[----:B------:R-:W-:Y:S02]  /*1660*/  IMAD.MOV.U32 R14, RZ, RZ, R16 ;  /* 0x000000ffff0e7224 */ /* 0x000fe400078e0010 */
[----:B------:R-:W-:Y:S02]  /*1670*/  IMAD.MOV.U32 R2, RZ, RZ, R12 ;  /* 0x000000ffff027224 */ /* 0x000fe400078e000c */
[----:B------:R-:W-:-:S07]  /*1680*/  IMAD.MOV.U32 R3, RZ, RZ, R13 ;  /* 0x000000ffff037224 */ /* 0x000fce00078e000d */
[----:B------:R-:W-:Y:S05]  /*1690*/  @!P0 BRA `(.L_x_77) ;  /* 0x0000000000208947 */ /* 0x000fea0003800000 */
[----:B------:R-:W-:-:S10]  /*16a0*/  DFMA.RM R2, R2, R14, R10 ;  /* 0x0000000e0202722b */ /* 0x000fd4000000400a */
[----:B------:R-:W-:-:S04]  /*16b0*/  IADD3 R8, P0, PT, R2, 0x1, RZ ;  /* 0x0000000102087810 */ /* 0x000fc80007f1e0ff */
[----:B------:R-:W-:-:S06]  /*16c0*/  IADD3.X R9, PT, PT, RZ, R3, RZ, P0, !PT ;  /* 0x00000003ff097210 */ /* 0x000fcc00007fe4ff */
[----:B------:R-:W-:-:S08]  /*16d0*/  DFMA.RP R6, -R2, R8, R6 ;  /* 0x000000080206722b */ /* 0x000fd00000008106 */
[----:B------:R-:W-:-:S06]  /*16e0*/  DSETP.GT.AND P0, PT, R6, RZ, PT ;  /* 0x000000ff0600722a */ /* 0x000fcc0003f04000 */
[----:B------:R-:W-:Y:S02]  /*16f0*/  FSEL R2, R8, R2, P0 ;  /* 0x0000000208027208 */ /* 0x000fe40000000000 */
[----:B------:R-:W-:Y:S01]  /*1700*/  FSEL R3, R9, R3, P0 ;  /* 0x0000000309037208 */ /* 0x000fe20000000000 */
[----:B------:R-:W-:Y:S06]  /*1710*/  BRA `(.L_x_78) ;  /* 0x0000000000647947 */ /* 0x000fec0003800000 */
.L_x_77:
[----:B------:R-:W-:-:S14]  /*1720*/  DSETP.NE.AND P0, PT, R6, RZ, PT ;  /* 0x000000ff0600722a */ /* 0x000fdc0003f05000 */
[----:B------:R-:W-:Y:S05]  /*1730*/  @!P0 BRA `(.L_x_79) ;  /* 0x0000000000588947 */ /* 0x000fea0003800000 */
[----:B------:R-:W-:-:S13]  /*1740*/  ISETP.GE.AND P0, PT, R7, RZ, PT ;  /* 0x000000ff0700720c */ /* 0x000fda0003f06270 */
[----:B------:R-:W-:Y:S02]  /*1750*/  @!P0 IMAD.MOV.U32 R2, RZ, RZ, 0x0 ;  /* 0x00000000ff028424 */ /* 0x000fe400078e00ff */
[----:B------:R-:W-:Y:S01]  /*1760*/  @!P0 IMAD.MOV.U32 R3, RZ, RZ, -0x80000 ;  /* 0xfff80000ff038424 */ /* 0x000fe200078e00ff */
[----:B------:R-:W-:Y:S06]  /*1770*/  @!P0 BRA `(.L_x_78) ;  /* 0x00000000004c8947 */ /* 0x000fec0003800000 */
[----:B------:R-:W-:-:S13]  /*1780*/  ISETP.GT.AND P0, PT, R7, 0x7fefffff, PT ;  /* 0x7fefffff0700780c */ /* 0x000fda0003f04270 */
[----:B------:R-:W-:Y:S05]  /*1790*/  @P0 BRA `(.L_x_79) ;  /* 0x0000000000400947 */ /* 0x000fea0003800000 */
[----:B------:R-:W-:Y:S01]  /*17a0*/  DMUL R2, R6, 8.11296384146066816958e+31 ;  /* 0x4690000006027828 */ /* 0x000fe20000000000 */
[----:B------:R-:W-:Y:S02]  /*17b0*/  IMAD.MOV.U32 R10, RZ, RZ, 0x0 ;  /* 0x00000000ff0a7424 */ /* 0x000fe400078e00ff */
[----:B------:R-:W-:Y:S02]  /*17c0*/  IMAD.MOV.U32 R6, RZ, RZ, RZ ;  /* 0x000000ffff067224 */ /* 0x000fe400078e00ff */
[----:B------:R-:W-:Y:S01]  /*17d0*/  IMAD.MOV.U32 R11, RZ, RZ, 0x3fd80000 ;  /* 0x3fd80000ff0b7424 */ /* 0x000fe200078e00ff */
[----:B------:R-:W0:Y:S03]  /*17e0*/  MUFU.RSQ64H R7, R3 ;  /* 0x0000000300077308 */ /* 0x000e260000001c00 */
[----:B0-----:R-:W-:-:S08]  /*17f0*/  DMUL R8, R6, R6 ;  /* 0x0000000606087228 */ /* 0x001fd00000000000 */
[----:B------:R-:W-:-:S08]  /*1800*/  DFMA R8, R2, -R8, 1 ;  /* 0x3ff000000208742b */ /* 0x000fd00000000808 */
[----:B------:R-:W-:Y:S02]  /*1810*/  DFMA R10, R8, R10, 0.5 ;  /* 0x3fe00000080a742b */ /* 0x000fe4000000000a */
[----:B------:R-:W-:-:S08]  /*1820*/  DMUL R8, R6, R8 ;  /* 0x0000000806087228 */ /* 0x000fd00000000000 */
[----:B------:R-:W-:-:S08]  /*1830*/  DFMA R8, R10, R8, R6 ;  /* 0x000000080a08722b */ /* 0x000fd00000000006 */
[----:B------:R-:W-:Y:S02]  /*1840*/  DMUL R6, R2, R8 ;  /* 0x0000000802067228 */ /* 0x000fe40000000000 */
[----:B------:R-:W-:-:S06]  /*1850*/  VIADD R9, R9, 0xfff00000 ;  /* 0xfff0000009097836 */ /* 0x000fcc0000000000 */
[----:B------:R-:W-:-:S08]  /*1860*/  DFMA R10, R6, -R6, R2 ;  /* 0x80000006060a722b */ /* 0x000fd00000000002 */
[----:B------:R-:W-:-:S10]  /*1870*/  DFMA R2, R8, R10, R6 ;  /* 0x0000000a0802722b */ /* 0x000fd40000000006 */
[----:B------:R-:W-:Y:S01]  /*1880*/  VIADD R3, R3, 0xfcb00000 ;  /* 0xfcb0000003037836 */ /* 0x000fe20000000000 */
[----:B------:R-:W-:Y:S06]  /*1890*/  BRA `(.L_x_78) ;  /* 0x0000000000047947 */ /* 0x000fec0003800000 */
.L_x_79:
[----:B------:R-:W-:-:S11]  /*18a0*/  DADD R2, R6, R6 ;  /* 0x0000000006027229 */ /* 0x000fd60000000006 */
.L_x_78:
[----:B------:R-:W-:Y:S05]  /*18b0*/  BSYNC.RECONVERGENT B1 ;  /* 0x0000000000017941 */ /* 0x000fea0003800200 */
.L_x_76:
[----:B------:R-:W-:Y:S02]  /*18c0*/  IMAD.MOV.U32 R6, RZ, RZ, R2 ;  /* 0x000000ffff067224 */ /* 0x000fe400078e0002 */
[----:B------:R-:W-:Y:S02]  /*18d0*/  IMAD.MOV.U32 R7, RZ, RZ, R3 ;  /* 0x000000ffff077224 */ /* 0x000fe400078e0003 */
[----:B------:R-:W-:Y:S02]  /*18e0*/  IMAD.MOV.U32 R2, RZ, RZ, R0 ;  /* 0x000000ffff027224 */ /* 0x000fe400078e0000 */
[----:B------:R-:W-:-:S04]  /*18f0*/  IMAD.MOV.U32 R3, RZ, RZ, 0x0 ;  /* 0x00000000ff037424 */ /* 0x000fc800078e00ff */
[----:B------:R-:W-:Y:S05]  /*1900*/  RET.REL.NODEC R2 `(_Z11adam_kernelPdPKdS_S_iddddi) ;  /* 0xffffffe402bc7950 */ /* 0x000fea0003c3ffff */
        .type           $_Z11adam_kernelPdPKdS_S_iddddi$__internal_accurate_pow,@function
        .size           $_Z11adam_kernelPdPKdS_S_iddddi$__internal_accurate_pow,(.L_x_85 - $_Z11adam_kernelPdPKdS_S_iddddi$__internal_accurate_pow)
$_Z11adam_kernelPdPKdS_S_iddddi$__internal_accurate_pow:
[----:B------:R-:W-:Y:S01]  /*1910*/  ISETP.GT.U32.AND P0, PT, R29, 0xfffff, PT ;  /* 0x000fffff1d00780c */ /* 0x000fe20003f04070 */
[----:B------:R-:W-:Y:S01]  /*1920*/  IMAD.MOV.U32 R8, RZ, RZ, R14 ;  /* 0x000000ffff087224 */ /* 0x000fe200078e000e */
[----:B------:R-:W-:Y:S01]  /*1930*/  MOV R9, R29 ;  /* 0x0000001d00097202 */ /* 0x000fe20000000f00 */
[--C-:B------:R-:W-:Y:S01]  /*1940*/  IMAD.MOV.U32 R10, RZ, RZ, R29.reuse ;  /* 0x000000ffff0a7224 */ /* 0x100fe200078e001d */
[----:B------:R-:W-:Y:S01]  /*1950*/  UMOV UR14, 0x7d2cafe2 ;  /* 0x7d2cafe2000e7882 */ /* 0x000fe20000000000 */
[----:B------:R-:W-:Y:S01]  /*1960*/  IMAD.MOV.U32 R22, RZ, RZ, RZ ;  /* 0x000000ffff167224 */ /* 0x000fe200078e00ff */
[----:B------:R-:W-:Y:S01]  /*1970*/  UMOV UR15, 0x3eb0f5ff ;  /* 0x3eb0f5ff000f7882 */ /* 0x000fe20000000000 */
[----:B------:R-:W-:Y:S01]  /*1980*/  IMAD.MOV.U32 R16, RZ, RZ, 0x41ad3b5a ;  /* 0x41ad3b5aff107424 */ /* 0x000fe200078e00ff */
[----:B------:R-:W-:Y:S01]  /*1990*/  SHF.R.U32.HI R29, RZ, 0x14, R29 ;  /* 0x00000014ff1d7819 */ /* 0x000fe2000001161d */
[----:B------:R-:W-:Y:S01]  /*19a0*/  IMAD.MOV.U32 R17, RZ, RZ, 0x3ed0f5d2 ;  /* 0x3ed0f5d2ff117424 */ /* 0x000fe200078e00ff */
[----:B------:R-:W-:Y:S01]  /*19b0*/  UMOV UR16, 0x3b39803f ;  /* 0x3b39803f00107882 */ /* 0x000fe20000000000 */
[----:B------:R-:W-:Y:S01]  /*19c0*/  UMOV UR17, 0x3c7abc9e ;  /* 0x3c7abc9e00117882 */ /* 0x000fe20000000000 */
[----:B------:R-:W-:Y:S01]  /*19d0*/  USHF.L.U32 UR12, UR7, 0x1, URZ ;  /* 0x00000001070c7899 */ /* 0x000fe200080006ff */
[----:B------:R-:W-:Y:S01]  /*19e0*/  @!P0 DMUL R8, R8, 1.80143985094819840000e+16 ;  /* 0x4350000008088828 */ /* 0x000fe20000000000 */
[----:B------:R-:W-:-:S02]  /*19f0*/  ULOP3.LUT UR8, UR7, 0xff0fffff, URZ, 0xc0, !UPT ;  /* 0xff0fffff07087892 */ /* 0x000fc4000f8ec0ff */
[----:B------:R-:W-:-:S04]  /*1a00*/  UISETP.GT.U32.AND UP2, UPT, UR12, -0x2000001, UPT ;  /* 0xfdffffff0c00788c */ /* 0x000fc8000bf44070 */
[----:B------:R-:W-:-:S03]  /*1a10*/  USEL UR7, UR8, UR7, UP2 ;  /* 0x0000000708077287 */ /* 0x000fc60009000000 */
[----:B------:R-:W-:Y:S01]  /*1a20*/  @!P0 IMAD.MOV.U32 R10, RZ, RZ, R9 ;  /* 0x000000ffff0a8224 */ /* 0x000fe200078e0009 */
[----:B------:R-:W-:Y:S01]  /*1a30*/  @!P0 LEA.HI R29, R9, 0xffffffca, RZ, 0xc ;  /* 0xffffffca091d8811 */ /* 0x000fe200078f60ff */
[----:B------:R-:W-:-:S03]  /*1a40*/  @!P0 IMAD.MOV.U32 R14, RZ, RZ, R8 ;  /* 0x000000ffff0e8224 */ /* 0x000fc600078e0008 */
[----:B------:R-:W-:Y:S01]  /*1a50*/  LOP3.LUT R10, R10, 0x800fffff, RZ, 0xc0, !PT ;  /* 0x800fffff0a0a7812 */ /* 0x000fe200078ec0ff */
[----:B------:R-:W-:-:S03]  /*1a60*/  VIADD R8, R29, 0xfffffc01 ;  /* 0xfffffc011d087836 */ /* 0x000fc60000000000 */
[----:B------:R-:W-:-:S04]  /*1a70*/  LOP3.LUT R15, R10, 0x3ff00000, RZ, 0xfc, !PT ;  /* 0x3ff000000a0f7812 */ /* 0x000fc800078efcff */
[----:B------:R-:W-:-:S13]  /*1a80*/  ISETP.GE.U32.AND P1, PT, R15, 0x3ff6a09f, PT ;  /* 0x3ff6a09f0f00780c */ /* 0x000fda0003f26070 */
[----:B------:R-:W-:Y:S02]  /*1a90*/  @P1 VIADD R11, R15, 0xfff00000 ;  /* 0xfff000000f0b1836 */ /* 0x000fe40000000000 */
[----:B------:R-:W-:Y:S02]  /*1aa0*/  @P1 VIADD R8, R29, 0xfffffc02 ;  /* 0xfffffc021d081836 */ /* 0x000fe40000000000 */
[----:B------:R-:W-:-:S06]  /*1ab0*/  @P1 IMAD.MOV.U32 R15, RZ, RZ, R11 ;  /* 0x000000ffff0f1224 */ /* 0x000fcc00078e000b */
[C---:B------:R-:W-:Y:S02]  /*1ac0*/  DADD R12, R14.reuse, 1 ;  /* 0x3ff000000e0c7429 */ /* 0x040fe40000000000 */
[----:B------:R-:W-:-:S04]  /*1ad0*/  DADD R14, R14, -1 ;  /* 0xbff000000e0e7429 */ /* 0x000fc80000000000 */
[----:B------:R-:W0:Y:S02]  /*1ae0*/  MUFU.RCP64H R23, R13 ;  /* 0x0000000d00177308 */ /* 0x000e240000001800 */
[----:B0-----:R-:W-:-:S08]  /*1af0*/  DFMA R10, -R12, R22, 1 ;  /* 0x3ff000000c0a742b */ /* 0x001fd00000000116 */
[----:B------:R-:W-:-:S08]  /*1b00*/  DFMA R10, R10, R10, R10 ;  /* 0x0000000a0a0a722b */ /* 0x000fd0000000000a */
[----:B------:R-:W-:-:S08]  /*1b10*/  DFMA R22, R22, R10, R22 ;  /* 0x0000000a1616722b */ /* 0x000fd00000000016 */
[----:B------:R-:W-:-:S08]  /*1b20*/  DMUL R10, R14, R22 ;  /* 0x000000160e0a7228 */ /* 0x000fd00000000000 */
[----:B------:R-:W-:-:S08]  /*1b30*/  DFMA R10, R14, R22, R10 ;  /* 0x000000160e0a722b */ /* 0x000fd0000000000a */
[-C--:B------:R-:W-:Y:S02]  /*1b40*/  DMUL R18, R10, R10.reuse ;  /* 0x0000000a0a127228 */ /* 0x080fe40000000000 */
[----:B------:R-:W-:Y:S02]  /*1b50*/  DADD R20, R14, -R10 ;  /* 0x000000000e147229 */ /* 0x000fe4000000080a */
[----:B------:R-:W-:-:S04]  /*1b60*/  DMUL R26, R10, R10 ;  /* 0x0000000a0a1a7228 */ /* 0x000fc80000000000 */
[----:B------:R-:W-:Y:S01]  /*1b70*/  DFMA R12, R18, UR14, R16 ;  /* 0x0000000e120c7c2b */ /* 0x000fe20008000010 */
[----:B------:R-:W-:Y:S01]  /*1b80*/  UMOV UR14, 0x75488a3f ;  /* 0x75488a3f000e7882 */ /* 0x000fe20000000000 */
[----:B------:R-:W-:Y:S01]  /*1b90*/  UMOV UR15, 0x3ef3b20a ;  /* 0x3ef3b20a000f7882 */ /* 0x000fe20000000000 */
[----:B------:R-:W-:-:S05]  /*1ba0*/  DADD R20, R20, R20 ;  /* 0x0000000014147229 */ /* 0x000fca0000000014 */
[----:B------:R-:W-:Y:S01]  /*1bb0*/  DFMA R12, R18, R12, UR14 ;  /* 0x0000000e120c7e2b */ /* 0x000fe2000800000c */
[----:B------:R-:W-:Y:S01]  /*1bc0*/  UMOV UR14, 0xe4faecd5 ;  /* 0xe4faecd5000e7882 */ /* 0x000fe20000000000 */
[----:B------:R-:W-:Y:S01]  /*1bd0*/  UMOV UR15, 0x3f1745cd ;  /* 0x3f1745cd000f7882 */ /* 0x000fe20000000000 */
[----:B------:R-:W-:-:S05]  /*1be0*/  DFMA R14, R14, -R10, R20 ;  /* 0x8000000a0e0e722b */ /* 0x000fca0000000014 */
[----:B------:R-:W-:Y:S01]  /*1bf0*/  DFMA R12, R18, R12, UR14 ;  /* 0x0000000e120c7e2b */ /* 0x000fe2000800000c */
[----:B------:R-:W-:Y:S01]  /*1c00*/  UMOV UR14, 0x258a578b ;  /* 0x258a578b000e7882 */ /* 0x000fe20000000000 */
[----:B------:R-:W-:Y:S01]  /*1c10*/  UMOV UR15, 0x3f3c71c7 ;  /* 0x3f3c71c7000f7882 */ /* 0x000fe20000000000 */
[----:B------:R-:W-:Y:S02]  /*1c20*/  DMUL R14, R22, R14 ;  /* 0x0000000e160e7228 */ /* 0x000fe40000000000 */
[----:B------:R-:W-:-:S03]  /*1c30*/  DFMA R22, R10, R10, -R26 ;  /* 0x0000000a0a16722b */ /* 0x000fc6000000081a */
        /* <DEDUP_REMOVED lines=10> */
[----:B------:R-:W-:Y:S01]  /*1ce0*/  DADD R20, -R12, UR14 ;  /* 0x0000000e0c147e29 */ /* 0x000fe20008000100 */
[----:B------:R-:W-:Y:S01]  /*1cf0*/  UMOV UR14, 0xb9e7b0 ;  /* 0x00b9e7b0000e7882 */ /* 0x000fe20000000000 */
[----:B------:R-:W-:-:S06]  /*1d00*/  UMOV UR15, 0x3c46a4cb ;  /* 0x3c46a4cb000f7882 */ /* 0x000fcc0000000000 */
[----:B------:R-:W-:Y:S02]  /*1d10*/  DFMA R18, R18, R16, R20 ;  /* 0x000000101212722b */ /* 0x000fe40000000014 */
[----:B------:R-:W-:Y:S01]  /*1d20*/  DMUL R16, R10, R26 ;  /* 0x0000001a0a107228 */ /* 0x000fe20000000000 */
[----:B------:R-:W-:Y:S02]  /*1d30*/  VIADD R21, R15, 0x100000 ;  /* 0x001000000f157836 */ /* 0x000fe40000000000 */
[----:B------:R-:W-:-:S03]  /*1d40*/  IMAD.MOV.U32 R20, RZ, RZ, R14 ;  /* 0x000000ffff147224 */ /* 0x000fc600078e000e */
[----:B------:R-:W-:Y:S01]  /*1d50*/  DADD R18, R18, -UR14 ;  /* 0x8000000e12127e29 */ /* 0x000fe20008000000 */
[----:B------:R-:W-:Y:S01]  /*1d60*/  UMOV UR14, 0x80000000 ;  /* 0x80000000000e7882 */ /* 0x000fe20000000000 */
[C---:B------:R-:W-:Y:S01]  /*1d70*/  DFMA R24, R10.reuse, R26, -R16 ;  /* 0x0000001a0a18722b */ /* 0x040fe20000000810 */
[----:B------:R-:W-:Y:S01]  /*1d80*/  UMOV UR15, 0x43300000 ;  /* 0x43300000000f7882 */ /* 0x000fe20000000000 */
[----:B------:R-:W-:-:S04]  /*1d90*/  DFMA R20, R10, R20, R22 ;  /* 0x000000140a14722b */ /* 0x000fc80000000016 */
[----:B------:R-:W-:Y:S02]  /*1da0*/  DADD R22, R12, R18 ;  /* 0x000000000c167229 */ /* 0x000fe40000000012 */
[----:B------:R-:W-:-:S06]  /*1db0*/  DFMA R24, R14, R26, R24 ;  /* 0x0000001a0e18722b */ /* 0x000fcc0000000018 */
[----:B------:R-:W-:Y:S02]  /*1dc0*/  DMUL R26, R22, R16 ;  /* 0x00000010161a7228 */ /* 0x000fe40000000000 */
[----:B------:R-:W-:Y:S02]  /*1dd0*/  DFMA R20, R10, R20, R24 ;  /* 0x000000140a14722b */ /* 0x000fe40000000018 */
[----:B------:R-:W-:-:S04]  /*1de0*/  DADD R24, R12, -R22 ;  /* 0x000000000c187229 */ /* 0x000fc80000000816 */
[----:B------:R-:W-:-:S04]  /*1df0*/  DFMA R12, R22, R16, -R26 ;  /* 0x00000010160c722b */ /* 0x000fc8000000081a */
[----:B------:R-:W-:-:S04]  /*1e00*/  DADD R24, R18, R24 ;  /* 0x0000000012187229 */ /* 0x000fc80000000018 */
[----:B------:R-:W-:-:S08]  /*1e10*/  DFMA R12, R22, R20, R12 ;  /* 0x00000014160c722b */ /* 0x000fd0000000000c */
[----:B------:R-:W-:-:S08]  /*1e20*/  DFMA R24, R24, R16, R12 ;  /* 0x000000101818722b */ /* 0x000fd0000000000c */
[----:B------:R-:W-:-:S08]  /*1e30*/  DADD R16, R26, R24 ;  /* 0x000000001a107229 */ /* 0x000fd00000000018 */
[--C-:B------:R-:W-:Y:S02]  /*1e40*/  DADD R12, R10, R16.reuse ;  /* 0x000000000a0c7229 */ /* 0x100fe40000000010 */
[----:B------:R-:W-:-:S06]  /*1e50*/  DADD R26, R26, -R16 ;  /* 0x000000001a1a7229 */ /* 0x000fcc0000000810 */
[----:B------:R-:W-:Y:S02]  /*1e60*/  DADD R10, R10, -R12 ;  /* 0x000000000a0a7229 */ /* 0x000fe4000000080c */
[----:B------:R-:W-:-:S06]  /*1e70*/  DADD R26, R24, R26 ;  /* 0x00000000181a7229 */ /* 0x000fcc000000001a */
[----:B------:R-:W-:-:S08]  /*1e80*/  DADD R10, R16, R10 ;  /* 0x00000000100a7229 */ /* 0x000fd0000000000a */
[----:B------:R-:W-:-:S08]  /*1e90*/  DADD R10, R26, R10 ;  /* 0x000000001a0a7229 */ /* 0x000fd0000000000a */
[----:B------:R-:W-:Y:S01]  /*1ea0*/  DADD R14, R14, R10 ;  /* 0x000000000e0e7229 */ /* 0x000fe2000000000a */
[----:B------:R-:W-:Y:S01]  /*1eb0*/  HFMA2 R11, -RZ, RZ, 3.59375, 0 ;  /* 0x43300000ff0b7431 */ /* 0x000fe200000001ff */
[----:B------:R-:W-:-:S06]  /*1ec0*/  LOP3.LUT R10, R8, 0x80000000, RZ, 0x3c, !PT ;  /* 0x80000000080a7812 */ /* 0x000fcc00078e3cff */
[----:B------:R-:W-:Y:S02]  /*1ed0*/  DADD R16, R12, R14 ;  /* 0x000000000c107229 */ /* 0x000fe4000000000e */
[----:B------:R-:W-:Y:S01]  /*1ee0*/  DADD R10, R10, -UR14 ;  /* 0x8000000e0a0a7e29 */ /* 0x000fe20008000000 */
[----:B------:R-:W-:Y:S01]  /*1ef0*/  UMOV UR14, 0xfefa39ef ;  /* 0xfefa39ef000e7882 */ /* 0x000fe20000000000 */
[----:B------:R-:W-:-:S04]  /*1f00*/  UMOV UR15, 0x3fe62e42 ;  /* 0x3fe62e42000f7882 */ /* 0x000fc80000000000 */
[--C-:B------:R-:W-:Y:S02]  /*1f10*/  DADD R12, R12, -R16.reuse ;  /* 0x000000000c0c7229 */ /* 0x100fe40000000810 */
[----:B------:R-:W-:-:S06]  /*1f20*/  DFMA R8, R10, UR14, R16 ;  /* 0x0000000e0a087c2b */ /* 0x000fcc0008000010 */
[----:B------:R-:W-:Y:S02]  /*1f30*/  DADD R12, R14, R12 ;  /* 0x000000000e0c7229 */ /* 0x000fe4000000000c */
[----:B------:R-:W-:-:S08]  /*1f40*/  DFMA R18, R10, -UR14, R8 ;  /* 0x8000000e0a127c2b */ /* 0x000fd00008000008 */
[----:B------:R-:W-:-:S08]  /*1f50*/  DADD R18, -R16, R18 ;  /* 0x0000000010127229 */ /* 0x000fd00000000112 */
[----:B------:R-:W-:-:S08]  /*1f60*/  DADD R12, R12, -R18 ;  /* 0x000000000c0c7229 */ /* 0x000fd00000000812 */
[----:B------:R-:W-:-:S08]  /*1f70*/  DFMA R12, R10, UR16, R12 ;  /* 0x000000100a0c7c2b */ /* 0x000fd0000800000c */
[----:B------:R-:W-:-:S08]  /*1f80*/  DADD R10, R8, R12 ;  /* 0x00000000080a7229 */ /* 0x000fd0000000000c */
[----:B------:R-:W-:Y:S02]  /*1f90*/  DADD R14, R8, -R10 ;  /* 0x00000000080e7229 */ /* 0x000fe4000000080a */
[----:B------:R-:W-:-:S06]  /*1fa0*/  DMUL R8, R10, UR6 ;  /* 0x000000060a087c28 */ /* 0x000fcc0008000000 */
[----:B------:R-:W-:Y:S02]  /*1fb0*/  DADD R14, R12, R14 ;  /* 0x000000000c0e7229 */ /* 0x000fe4000000000e */
[----:B------:R-:W-:Y:S01]  /*1fc0*/  DFMA R10, R10, UR6, -R8 ;  /* 0x000000060a0a7c2b */ /* 0x000fe20008000808 */
[----:B------:R-:W-:Y:S02]  /*1fd0*/  IMAD.MOV.U32 R12, RZ, RZ, 0x652b82fe ;  /* 0x652b82feff0c7424 */ /* 0x000fe400078e00ff */
[----:B------:R-:W-:-:S05]  /*1fe0*/  IMAD.MOV.U32 R13, RZ, RZ, 0x3ff71547 ;  /* 0x3ff71547ff0d7424 */ /* 0x000fca00078e00ff */
[----:B------:R-:W-:Y:S01]  /*1ff0*/  DFMA R14, R14, UR6, R10 ;  /* 0x000000060e0e7c2b */ /* 0x000fe2000800000a */
[----:B------:R-:W-:Y:S01]  /*2000*/  UMOV UR6, 0x3b39803f ;  /* 0x3b39803f00067882 */ /* 0x000fe20000000000 */
[----:B------:R-:W-:-:S06]  /*2010*/  UMOV UR7, 0x3c7abc9e ;  /* 0x3c7abc9e00077882 */ /* 0x000fcc0000000000 */
[----:B------:R-:W-:-:S08]  /*2020*/  DADD R10, R8, R14 ;  /* 0x00000000080a7229 */ /* 0x000fd0000000000e */
[----:B------:R-:W-:Y:S02]  /*2030*/  DFMA R12, R10, R12, 6.75539944105574400000e+15 ;  /* 0x433800000a0c742b */ /* 0x000fe4000000000c */
[----:B------:R-:W-:Y:S01]  /*2040*/  FSETP.GEU.AND P0, PT, |R11|, 4.1917929649353027344, PT ;  /* 0x4086232b0b00780b */ /* 0x000fe20003f0e200 */
[----:B------:R-:W-:-:S05]  /*2050*/  DADD R8, R8, -R10 ;  /* 0x0000000008087229 */ /* 0x000fca000000080a */
[----:B------:R-:W-:-:S03]  /*2060*/  DADD R16, R12, -6.75539944105574400000e+15 ;  /* 0xc33800000c107429 */ /* 0x000fc60000000000 */
[----:B------:R-:W-:-:S05]  /*2070*/  DADD R14, R14, R8 ;  /* 0x000000000e0e7229 */ /* 0x000fca0000000008 */
[----:B------:R-:W-:-:S08]  /*2080*/  DFMA R18, R16, -UR14, R10 ;  /* 0x8000000e10127c2b */ /* 0x000fd0000800000a */
[----:B------:R-:W-:Y:S01]  /*2090*/  DFMA R16, R16, -UR6, R18 ;  /* 0x8000000610107c2b */ /* 0x000fe20008000012 */
[----:B------:R-:W-:Y:S01]  /*20a0*/  UMOV UR6, 0x69ce2bdf ;  /* 0x69ce2bdf00067882 */ /* 0x000fe20000000000 */
[----:B------:R-:W-:Y:S01]  /*20b0*/  IMAD.MOV.U32 R18, RZ, RZ, -0x35dec16 ;  /* 0xfca213eaff127424 */ /* 0x000fe200078e00ff */
[----:B------:R-:W-:Y:S01]  /*20c0*/  UMOV UR7, 0x3e5ade15 ;  /* 0x3e5ade1500077882 */ /* 0x000fe20000000000 */
[----:B------:R-:W-:-:S06]  /*20d0*/  IMAD.MOV.U32 R19, RZ, RZ, 0x3e928af3 ;  /* 0x3e928af3ff137424 */ /* 0x000fcc00078e00ff */
[----:B------:R-:W-:Y:S01]  /*20e0*/  DFMA R18, R16, UR6, R18 ;  /* 0x0000000610127c2b */ /* 0x000fe20008000012 */
        /* <DEDUP_REMOVED lines=33> */
[----:B------:R-:W-:Y:S01]  /*2300*/  FSEL R9, R9, RZ, P0 ;  /* 0x000000ff09097208 */ /* 0x000fe20000000000 */
[----:B------:R-:W-:Y:S06]  /*2310*/  @P1 BRA `(.L_x_80) ;  /* 0x00000000001c1947 */ /* 0x000fec0003800000 */
[----:B------:R-:W-:-:S04]  /*2320*/  LEA.HI R8, R12, R12, RZ, 0x1 ;  /* 0x0000000c0c087211 */ /* 0x000fc800078f08ff */
[----:B------:R-:W-:-:S05]  /*2330*/  SHF.R.S32.HI R9, RZ, 0x1, R8 ;  /* 0x00000001ff097819 */ /* 0x000fca0000011408 */
[----:B------:R-:W-:Y:S02]  /*2340*/  IMAD.IADD R8, R12, 0x1, -R9 ;  /* 0x000000010c087824 */ /* 0x000fe400078e0a09 */
[----:B------:R-:W-:-:S03]  /*2350*/  IMAD R17, R9, 0x100000, R17 ;  /* 0x0010000009117824 */ /* 0x000fc600078e0211 */
[----:B------:R-:W-:Y:S01]  /*2360*/  LEA R9, R8, 0x3ff00000, 0x14 ;  /* 0x3ff0000008097811 */ /* 0x000fe200078ea0ff */
[----:B------:R-:W-:-:S06]  /*2370*/  IMAD.MOV.U32 R8, RZ, RZ, RZ ;  /* 0x000000ffff087224 */ /* 0x000fcc00078e00ff */
[----:B------:R-:W-:-:S11]  /*2380*/  DMUL R8, R16, R8 ;  /* 0x0000000810087228 */ /* 0x000fd60000000000 */
.L_x_80:
[----:B------:R-:W-:Y:S01]  /*2390*/  DFMA R14, R14, R8, R8 ;  /* 0x000000080e0e722b */ /* 0x000fe20000000008 */
[----:B------:R-:W-:Y:S01]  /*23a0*/  IMAD.MOV.U32 R10, RZ, RZ, R0 ;  /* 0x000000ffff0a7224 */ /* 0x000fe200078e0000 */
[----:B------:R-:W-:Y:S01]  /*23b0*/  DSETP.NEU.AND P0, PT, |R8|, +INF , PT ;  /* 0x7ff000000800742a */ /* 0x000fe20003f0d200 */
[----:B------:R-:W-:-:S07]  /*23c0*/  IMAD.MOV.U32 R11, RZ, RZ, 0x0 ;  /* 0x00000000ff0b7424 */ /* 0x000fce00078e00ff */
[----:B------:R-:W-:Y:S02]  /*23d0*/  FSEL R8, R8, R14, !P0 ;  /* 0x0000000e08087208 */ /* 0x000fe40004000000 */
[----:B------:R-:W-:Y:S01]  /*23e0*/  FSEL R9, R9, R15, !P0 ;  /* 0x0000000f09097208 */ /* 0x000fe20004000000 */
[----:B------:R-:W-:Y:S06]  /*23f0*/  RET.REL.NODEC R10 `(_Z11adam_kernelPdPKdS_S_iddddi) ;  /* 0xffffffdc0a007950 */ /* 0x000fec0003c3ffff */
.L_x_81:
        /* <DEDUP_REMOVED lines=16> */
.L_x_85:


//--------------------- .nv.shared.reserved.0     --------------------------
	.section	.nv.shared.reserved.0,"aw",@nobits
	.weak		__nv_reservedSMEM_offset_0_alias
	.size		__nv_reservedSMEM_offset_0_alias, 0, 64
	.other		__nv_reservedSMEM_offset_0_alias,@"STO_CUDA_RESERVED_SHARED STV_DEFAULT"
__nv_reservedSMEM_offset_0_alias:
	.zero		0
	.zero		64


//--------------------- .nv.constant0._Z22relu_derivative_kernelPKdS0_Pdi --------------------------
	.section	.nv.constant0._Z22relu_derivative_kernelPKdS0_Pdi,"a",@progbits
	.sectionflags	@""
	.align	4
.nv.constant0._Z22relu_derivative_kernelPKdS0_Pdi:
	.zero		924


//--------------------- .nv.constant0._Z33softmax_cross_entropy_grad_kernelPKdPKiPdii --------------------------
	.section	.nv.constant0._Z33softmax_cross_entropy_grad_kernelPKdPKiPdii,"a",@progbits
	.sectionflags	@""
	.align	4
.nv.constant0._Z33softmax_cross_entropy_grad_kernelPKdPKiPdii:
	.zero		928


//--------------------- .nv.constant0._Z11relu_kernelPdPKdi --------------------------
	.section	.nv.constant0._Z11relu_kernelPdPKdi,"a",@progbits
	.sectionflags	@""
	.align	4
.nv.constant0._Z11relu_kernelPdPKdi:
	.zero		916


//--------------------- .nv.constant0._Z11adam_kernelPdPKdS_S_iddddi --------------------------
	.section	.nv.constant0._Z11adam_kernelPdPKdS_S_iddddi,"a",@progbits
	.sectionflags	@""
	.align	4
.nv.constant0._Z11adam_kernelPdPKdS_S_iddddi:
	.zero		972


//--------------------- SYMBOLS --------------------------

	.type		.nv.reservedSmem.offset0,@object
	.size		.nv.reservedSmem.offset0,0x4
